	.target	sm_90a

	.elftype	@"ET_EXEC"


//--------------------- .note.nv.tkinfo           --------------------------
	.section	.note.nv.tkinfo,"",@"SHT_NOTE"
	.sectionflags	@"SHF_NOTE_NV_TKINFO"
	.tkinfo
        /*0018*/ 	.word	0x00000002
        /*0030*/ 	.string	""
        /*0030*/ 	.string	"ptxas"
        /*0030*/ 	.string	"Cuda compilation tools, release 13.0, V13.0.88"
        /*0030*/ 	.string	"Build cuda_13.0.r13.0/compiler.36424714_0"
        /*0030*/ 	.string	"-arch sm_90a -m 64 "



//--------------------- .note.nv.cuinfo           --------------------------
	.section	.note.nv.cuinfo,"",@"SHT_NOTE"
	.sectionflags	@"SHF_NOTE_NV_CUINFO"
        /*0018*/ 	.short	0x0002
        /*001a*/ 	.short	0x005a
        /*001c*/ 	.short	0x0082
	.zero		2


//--------------------- .nv.info                  --------------------------
	.section	.nv.info,"",@"SHT_CUDA_INFO"
	.align	4


	//----- nvinfo : EIATTR_REGCOUNT
	.align		4
        /*0000*/ 	.byte	0x04, 0x2f
        /*0002*/ 	.short	(.L_15 - .L_14)
	.align		4
.L_14:
        /*0004*/ 	.word	index@(_ZN7cutlass13device_kernelINS_4gemm6kernel13GemmUniversalIN4cute5tupleIJiiiiEEENS1_10collective13CollectiveMmaINS1_34MainloopSm90TmaGmmaWarpSpecializedILi5ENS5_IJNS4_1CILi1EEESB_SB_EEENS1_35KernelTmaWarpSpecializedCooperativeEEENS5_IJNSA_ILi128EEESF_NSA_ILi64EEEEEENS_6half_tENS5_IJlSB_lEEESI_SJ_NS4_8TiledMMAINS4_8MMA_AtomIJNS4_4SM904GMMA26MMA_64x128x16_F32F16F16_SSILNSN_5MajorE0ELSP_0ELNSN_7ScaleInE1ELSQ_1EEEEEENS4_6LayoutINS5_IJNSA_ILi2EEESB_SB_EEENS5_IJSB_NSA_ILi0EEESW_EEEEENS5_IJNS4_10UnderscoreESZ_SZ_EEEEENS4_13SM90_TMA_LOADENS4_14ComposedLayoutINS4_7SwizzleILi3ELi4ELi3EEENS4_18smem_ptr_flag_bitsILi16EEENST_INS5_IJNSA_ILi8EEESG_EEENS5_IJSG_SB_EEEEEEEvNS4_8identityES12_S1C_vS1D_EENS_8epilogue10collective6detail29Sm90TmaWarpSpecializedAdapterINS1G_15DefaultEpilogueISI_SJ_SJ_NS1F_6thread17LinearCombinationISI_Li1EffLNS1K_9ScaleType4KindE0ELNS_15FloatRoundStyleE2ESI_EENS1_15EpilogueDefaultEEEEEvvEEEEvNT_6ParamsE)
        /*0008*/ 	.word	0x000000a8


	//----- nvinfo : EIATTR_FRAME_SIZE
	.align		4
.L_15:
        /*000c*/ 	.byte	0x04, 0x11
        /*000e*/ 	.short	(.L_17 - .L_16)
	.align		4
.L_16:
        /*0010*/ 	.word	index@(_ZN7cutlass13device_kernelINS_4gemm6kernel13GemmUniversalIN4cute5tupleIJiiiiEEENS1_10collective13CollectiveMmaINS1_34MainloopSm90TmaGmmaWarpSpecializedILi5ENS5_IJNS4_1CILi1EEESB_SB_EEENS1_35KernelTmaWarpSpecializedCooperativeEEENS5_IJNSA_ILi128EEESF_NSA_ILi64EEEEEENS_6half_tENS5_IJlSB_lEEESI_SJ_NS4_8TiledMMAINS4_8MMA_AtomIJNS4_4SM904GMMA26MMA_64x128x16_F32F16F16_SSILNSN_5MajorE0ELSP_0ELNSN_7ScaleInE1ELSQ_1EEEEEENS4_6LayoutINS5_IJNSA_ILi2EEESB_SB_EEENS5_IJSB_NSA_ILi0EEESW_EEEEENS5_IJNS4_10UnderscoreESZ_SZ_EEEEENS4_13SM90_TMA_LOADENS4_14ComposedLayoutINS4_7SwizzleILi3ELi4ELi3EEENS4_18smem_ptr_flag_bitsILi16EEENST_INS5_IJNSA_ILi8EEESG_EEENS5_IJSG_SB_EEEEEEEvNS4_8identityES12_S1C_vS1D_EENS_8epilogue10collective6detail29Sm90TmaWarpSpecializedAdapterINS1G_15DefaultEpilogueISI_SJ_SJ_NS1F_6thread17LinearCombinationISI_Li1EffLNS1K_9ScaleType4KindE0ELNS_15FloatRoundStyleE2ESI_EENS1_15EpilogueDefaultEEEEEvvEEEEvNT_6ParamsE)
        /*0014*/ 	.word	0x00000000


	//----- nvinfo : EIATTR_MIN_STACK_SIZE
	.align		4
.L_17:
        /*0018*/ 	.byte	0x04, 0x12
        /*001a*/ 	.short	(.L_19 - .L_18)
	.align		4
.L_18:
        /*001c*/ 	.word	index@(_ZN7cutlass13device_kernelINS_4gemm6kernel13GemmUniversalIN4cute5tupleIJiiiiEEENS1_10collective13CollectiveMmaINS1_34MainloopSm90TmaGmmaWarpSpecializedILi5ENS5_IJNS4_1CILi1EEESB_SB_EEENS1_35KernelTmaWarpSpecializedCooperativeEEENS5_IJNSA_ILi128EEESF_NSA_ILi64EEEEEENS_6half_tENS5_IJlSB_lEEESI_SJ_NS4_8TiledMMAINS4_8MMA_AtomIJNS4_4SM904GMMA26MMA_64x128x16_F32F16F16_SSILNSN_5MajorE0ELSP_0ELNSN_7ScaleInE1ELSQ_1EEEEEENS4_6LayoutINS5_IJNSA_ILi2EEESB_SB_EEENS5_IJSB_NSA_ILi0EEESW_EEEEENS5_IJNS4_10UnderscoreESZ_SZ_EEEEENS4_13SM90_TMA_LOADENS4_14ComposedLayoutINS4_7SwizzleILi3ELi4ELi3EEENS4_18smem_ptr_flag_bitsILi16EEENST_INS5_IJNSA_ILi8EEESG_EEENS5_IJSG_SB_EEEEEEEvNS4_8identityES12_S1C_vS1D_EENS_8epilogue10collective6detail29Sm90TmaWarpSpecializedAdapterINS1G_15DefaultEpilogueISI_SJ_SJ_NS1F_6thread17LinearCombinationISI_Li1EffLNS1K_9ScaleType4KindE0ELNS_15FloatRoundStyleE2ESI_EENS1_15EpilogueDefaultEEEEEvvEEEEvNT_6ParamsE)
        /*0020*/ 	.word	0x00000000
.L_19:


//--------------------- .nv.compat                --------------------------
	.section	.nv.compat,"",@"SHT_CUDA_COMPAT_INFO"
	.align	4
        /*0000*/ 	.byte	0x02, 0x09, 0x01, 0x00, 0x02, 0x02, 0x04, 0x00, 0x02, 0x05, 0x05, 0x00, 0x03, 0x07, 0x01, 0x01
        /*0010*/ 	.byte	0x02, 0x03, 0x01, 0x00, 0x02, 0x06, 0x01, 0x00, 0x04, 0x0b, 0x08, 0x00, 0x00, 0x00, 0x00, 0x00
        /*0020*/ 	.byte	0x00, 0x00, 0x00, 0x00


//--------------------- .nv.info._ZN7cutlass13device_kernelINS_4gemm6kernel13GemmUniversalIN4cute5tupleIJiiiiEEENS1_10collective13CollectiveMmaINS1_34MainloopSm90TmaGmmaWarpSpecializedILi5ENS5_IJNS4_1CILi1EEESB_SB_EEENS1_35KernelTmaWarpSpecializedCooperativeEEENS5_IJNSA_ILi128EEESF_NSA_ILi64EEEEEENS_6half_tENS5_IJlSB_lEEESI_SJ_NS4_8TiledMMAINS4_8MMA_AtomIJNS4_4SM904GMMA26MMA_64x128x16_F32F16F16_SSILNSN_5MajorE0ELSP_0ELNSN_7ScaleInE1ELSQ_1EEEEEENS4_6LayoutINS5_IJNSA_ILi2EEESB_SB_EEENS5_IJSB_NSA_ILi0EEESW_EEEEENS5_IJNS4_10UnderscoreESZ_SZ_EEEEENS4_13SM90_TMA_LOADENS4_14ComposedLayoutINS4_7SwizzleILi3ELi4ELi3EEENS4_18smem_ptr_flag_bitsILi16EEENST_INS5_IJNSA_ILi8EEESG_EEENS5_IJSG_SB_EEEEEEEvNS4_8identityES12_S1C_vS1D_EENS_8epilogue10collective6detail29Sm90TmaWarpSpecializedAdapterINS1G_15DefaultEpilogueISI_SJ_SJ_NS1F_6thread17LinearCombinationISI_Li1EffLNS1K_9ScaleType4KindE0ELNS_15FloatRoundStyleE2ESI_EENS1_15EpilogueDefaultEEEEEvvEEEEvNT_6ParamsE --------------------------
	.section	.nv.info._ZN7cutlass13device_kernelINS_4gemm6kernel13GemmUniversalIN4cute5tupleIJiiiiEEENS1_10collective13CollectiveMmaINS1_34MainloopSm90TmaGmmaWarpSpecializedILi5ENS5_IJNS4_1CILi1EEESB_SB_EEENS1_35KernelTmaWarpSpecializedCooperativeEEENS5_IJNSA_ILi128EEESF_NSA_ILi64EEEEEENS_6half_tENS5_IJlSB_lEEESI_SJ_NS4_8TiledMMAINS4_8MMA_AtomIJNS4_4SM904GMMA26MMA_64x128x16_F32F16F16_SSILNSN_5MajorE0ELSP_0ELNSN_7ScaleInE1ELSQ_1EEEEEENS4_6LayoutINS5_IJNSA_ILi2EEESB_SB_EEENS5_IJSB_NSA_ILi0EEESW_EEEEENS5_IJNS4_10UnderscoreESZ_SZ_EEEEENS4_13SM90_TMA_LOADENS4_14ComposedLayoutINS4_7SwizzleILi3ELi4ELi3EEENS4_18smem_ptr_flag_bitsILi16EEENST_INS5_IJNSA_ILi8EEESG_EEENS5_IJSG_SB_EEEEEEEvNS4_8identityES12_S1C_vS1D_EENS_8epilogue10collective6detail29Sm90TmaWarpSpecializedAdapterINS1G_15DefaultEpilogueISI_SJ_SJ_NS1F_6thread17LinearCombinationISI_Li1EffLNS1K_9ScaleType4KindE0ELNS_15FloatRoundStyleE2ESI_EENS1_15EpilogueDefaultEEEEEvvEEEEvNT_6ParamsE,"",@"SHT_CUDA_INFO"
	.sectionflags	@""
	.align	4


	//----- nvinfo : EIATTR_CUDA_API_VERSION
	.align		4
        /*0000*/ 	.byte	0x04, 0x37
        /*0002*/ 	.short	(.L_21 - .L_20)
.L_20:
        /*0004*/ 	.word	0x00000082


	//----- nvinfo : EIATTR_KPARAM_INFO
	.align		4
.L_21:
        /*0008*/ 	.byte	0x04, 0x17
        /*000a*/ 	.short	(.L_23 - .L_22)
.L_22:
        /*000c*/ 	.word	0x00000000
        /*0010*/ 	.short	0x0000
        /*0012*/ 	.short	0x0070
        /*0014*/ 	.byte	0x00, 0xf0, 0x01, 0x10


	//----- nvinfo : EIATTR_SPARSE_MMA_MASK
	.align		4
.L_23:
        /*0018*/ 	.byte	0x03, 0x50
        /*001a*/ 	.short	0x0000


	//----- nvinfo : EIATTR_MAXREG_COUNT
	.align		4
        /*001c*/ 	.byte	0x03, 0x1b
        /*001e*/ 	.short	0x00a8


	//----- nvinfo : EIATTR_NUM_BARRIERS
	.align		4
        /*0020*/ 	.byte	0x02, 0x4c
        /*0022*/ 	.byte	0x01
	.zero		1


	//----- nvinfo : EIATTR_EXTERNS
	.align		4
        /*0024*/ 	.byte	0x04, 0x0f
        /*0026*/ 	.short	(.L_25 - .L_24)


	//   ....[0]....
	.align		4
.L_24:
        /*0028*/ 	.word	index@(__assertfail)


	//----- nvinfo : EIATTR_MERCURY_ISA_VERSION
	.align		4
.L_25:
        /*002c*/ 	.byte	0x03, 0x5f
        /*002e*/ 	.short	0x0101


	//----- nvinfo : EIATTR_INT_WARP_WIDE_INSTR_OFFSETS
	.align		4
        /*0030*/ 	.byte	0x04, 0x31
        /*0032*/ 	.short	(.L_27 - .L_26)


	//   ....[0]....
.L_26:
        /*0034*/ 	.word	0x00000410


	//   ....[1]....
        /*0038*/ 	.word	0x00000420


	//   ....[2]....
        /*003c*/ 	.word	0x000004e0


	//----- nvinfo : EIATTR_COOP_GROUP_MASK_REGIDS
	.align		4
.L_27:
        /*0040*/ 	.byte	0x04, 0x29
        /*0042*/ 	.short	(.L_29 - .L_28)


	//   ....[0]....
.L_28:
        /*0044*/ 	.word	0xffffffff


	//   ....[1]....
        /*0048*/ 	.word	0xffffffff


	//   ....[2]....
        /*004c*/ 	.word	0xffffffff


	//   ....[3]....
        /*0050*/ 	.word	0xffffffff


	//   ....[4]....
        /*0054*/ 	.word	0xffffffff


	//----- nvinfo : EIATTR_COOP_GROUP_INSTR_OFFSETS
	.align		4
.L_29:
        /*0058*/ 	.byte	0x04, 0x28
        /*005a*/ 	.short	(.L_31 - .L_30)


	//   ....[0]....
.L_30:
        /*005c*/ 	.word	0x00000060


	//   ....[1]....
        /*0060*/ 	.word	0x00000070


	//   ....[2]....
        /*0064*/ 	.word	0x00000130


	//   ....[3]....
        /*0068*/ 	.word	0x000002e0


	//   ....[4]....
        /*006c*/ 	.word	0x000011e0


	//----- nvinfo : EIATTR_REG_RECONFIG
	.align		4
.L_31:
        /*0070*/ 	.byte	0x01, 0x54
	.zero		2


	//----- nvinfo : EIATTR_SYSCALL_OFFSETS
	.align		4
        /*0074*/ 	.byte	0x04, 0x46
        /*0076*/ 	.short	(.L_33 - .L_32)


	//   ....[0]....
.L_32:
        /*0078*/ 	.word	0x000013d0


	//----- nvinfo : EIATTR_MBARRIER_INSTR_OFFSETS
	.align		4
.L_33:
        /*007c*/ 	.byte	0x04, 0x39
        /*007e*/ 	.short	(.L_35 - .L_34)


	//   ....[0]....
.L_34:
        /*0080*/ 	.word	0x00000230
        /*0084*/ 	.word	0x000000ff
        /*0088*/ 	.word	0x00000000
        /*008c*/ 	.short	0x0100
        /*008e*/ 	.byte	0x08
	.zero		1


	//   ....[1]....
        /*0090*/ 	.word	0x00000240
        /*0094*/ 	.word	0x000000ff
        /*0098*/ 	.word	0x00000028
        /*009c*/ 	.short	0x0100
        /*009e*/ 	.byte	0x08
	.zero		1


	//   ....[2]....
        /*00a0*/ 	.word	0x00000250
        /*00a4*/ 	.word	0x000000ff
        /*00a8*/ 	.word	0x00000008
        /*00ac*/ 	.short	0x0100
        /*00ae*/ 	.byte	0x08
	.zero		1


	//   ....[3]....
        /*00b0*/ 	.word	0x00000260
        /*00b4*/ 	.word	0x000000ff
        /*00b8*/ 	.word	0x00000030
        /*00bc*/ 	.short	0x0100
        /*00be*/ 	.byte	0x08
	.zero		1


	//   ....[4]....
        /*00c0*/ 	.word	0x00000270
        /*00c4*/ 	.word	0x000000ff
        /*00c8*/ 	.word	0x00000010
        /*00cc*/ 	.short	0x0100
        /*00ce*/ 	.byte	0x08
	.zero		1


	//   ....[5]....
        /*00d0*/ 	.word	0x00000280
        /*00d4*/ 	.word	0x000000ff
        /*00d8*/ 	.word	0x00000038
        /*00dc*/ 	.short	0x0100
        /*00de*/ 	.byte	0x08
	.zero		1


	//   ....[6]....
        /*00e0*/ 	.word	0x00000290
        /*00e4*/ 	.word	0x000000ff
        /*00e8*/ 	.word	0x00000018
        /*00ec*/ 	.short	0x0100
        /*00ee*/ 	.byte	0x08
	.zero		1


	//   ....[7]....
        /*00f0*/ 	.word	0x000002a0
        /*00f4*/ 	.word	0x000000ff
        /*00f8*/ 	.word	0x00000040
        /*00fc*/ 	.short	0x0100
        /*00fe*/ 	.byte	0x08
	.zero		1


	//   ....[8]....
        /*0100*/ 	.word	0x000002b0
        /*0104*/ 	.word	0x000000ff
        /*0108*/ 	.word	0x00000020
        /*010c*/ 	.short	0x0100
        /*010e*/ 	.byte	0x08
	.zero		1


	//   ....[9]....
        /*0110*/ 	.word	0x000002c0
        /*0114*/ 	.word	0x000000ff
        /*0118*/ 	.word	0x00000048
        /*011c*/ 	.short	0x0100
        /*011e*/ 	.byte	0x08
	.zero		1


	//   ....[10]....
        /*0120*/ 	.word	0x00000560
        /*0124*/ 	.word	0x000000ff
        /*0128*/ 	.word	0x00000060
        /*012c*/ 	.short	0x0100
        /*012e*/ 	.byte	0x08
	.zero		1


	//   ....[11]....
        /*0130*/ 	.word	0x000005e0
        /*0134*/ 	.word	0x000000ff
        /*0138*/ 	.word	0x00000068
        /*013c*/ 	.short	0x0100
        /*013e*/ 	.byte	0x08
	.zero		1


	//   ....[12]....
        /*0140*/ 	.word	0x00001450
        /*0144*/ 	.word	0x00000003
        /*0148*/ 	.word	0x00000000
        /*014c*/ 	.short	0x010a
        /*014e*/ 	.byte	0x3f
	.zero		1


	//   ....[13]....
        /*0150*/ 	.word	0x000014b0
        /*0154*/ 	.word	0x00000003
        /*0158*/ 	.word	0x00000000
        /*015c*/ 	.short	0x010a
        /*015e*/ 	.byte	0x3f
	.zero		1


	//   ....[14]....
        /*0160*/ 	.word	0x00001800
        /*0164*/ 	.word	0x000000ff
        /*0168*/ 	.word	0x00000000
        /*016c*/ 	.short	0x010a
        /*016e*/ 	.byte	0x07
	.zero		1


	//   ....[15]....
        /*0170*/ 	.word	0x00001840
        /*0174*/ 	.word	0x000000ff
        /*0178*/ 	.word	0x00000000
        /*017c*/ 	.short	0x010a
        /*017e*/ 	.byte	0x07
	.zero		1


	//   ....[16]....
        /*0180*/ 	.word	0x00001aa0
        /*0184*/ 	.word	0x000000ff
        /*0188*/ 	.word	0x00000000
        /*018c*/ 	.short	0x0101
        /*018e*/ 	.byte	0x07
	.zero		1


	//   ....[17]....
        /*0190*/ 	.word	0x00001c80
        /*0194*/ 	.word	0x000000ff
        /*0198*/ 	.word	0x00000000
        /*019c*/ 	.short	0x0101
        /*019e*/ 	.byte	0x06
	.zero		1


	//   ....[18]....
        /*01a0*/ 	.word	0x00006e40
        /*01a4*/ 	.word	0x0000000e
        /*01a8*/ 	.word	0x00000028
        /*01ac*/ 	.short	0x010a
        /*01ae*/ 	.byte	0x3f
	.zero		1


	//   ....[19]....
        /*01b0*/ 	.word	0x000071b0
        /*01b4*/ 	.word	0x00000006
        /*01b8*/ 	.word	0x00000068
        /*01bc*/ 	.short	0x0101
        /*01be*/ 	.byte	0x3f
	.zero		1


	//   ....[20]....
        /*01c0*/ 	.word	0x000078d0
        /*01c4*/ 	.word	0x00000007
        /*01c8*/ 	.word	0x00000000
        /*01cc*/ 	.short	0x010a
        /*01ce*/ 	.byte	0x3f
	.zero		1


	//   ....[21]....
        /*01d0*/ 	.word	0x00007950
        /*01d4*/ 	.word	0x00000009
        /*01d8*/ 	.word	0x00000000
        /*01dc*/ 	.short	0x010a
        /*01de*/ 	.byte	0x3f
	.zero		1


	//   ....[22]....
        /*01e0*/ 	.word	0x000079e0
        /*01e4*/ 	.word	0x00000006
        /*01e8*/ 	.word	0x00000000
        /*01ec*/ 	.short	0x010a
        /*01ee*/ 	.byte	0x3f
	.zero		1


	//   ....[23]....
        /*01f0*/ 	.word	0x00007a70
        /*01f4*/ 	.word	0x00000009
        /*01f8*/ 	.word	0x00000000
        /*01fc*/ 	.short	0x010a
        /*01fe*/ 	.byte	0x3f
	.zero		1


	//   ....[24]....
        /*0200*/ 	.word	0x00007b00
        /*0204*/ 	.word	0x00000003
        /*0208*/ 	.word	0x00000000
        /*020c*/ 	.short	0x010a
        /*020e*/ 	.byte	0x3f
	.zero		1


	//   ....[25]....
        /*0210*/ 	.word	0x00007b60
        /*0214*/ 	.word	0x00000003
        /*0218*/ 	.word	0x00000000
        /*021c*/ 	.short	0x010a
        /*021e*/ 	.byte	0x3f
	.zero		1


	//   ....[26]....
        /*0220*/ 	.word	0x00007bc0
        /*0224*/ 	.word	0x00000004
        /*0228*/ 	.word	0x00000000
        /*022c*/ 	.short	0x010a
        /*022e*/ 	.byte	0x3f
	.zero		1


	//   ....[27]....
        /*0230*/ 	.word	0x00007c90
        /*0234*/ 	.word	0x0000000e
        /*0238*/ 	.word	0x00000028
        /*023c*/ 	.short	0x010a
        /*023e*/ 	.byte	0x3f
	.zero		1


	//   ....[28]....
        /*0240*/ 	.word	0x00007d60
        /*0244*/ 	.word	0x00000007
        /*0248*/ 	.word	0x00000000
        /*024c*/ 	.short	0x010a
        /*024e*/ 	.byte	0x3f
	.zero		1


	//   ....[29]....
        /*0250*/ 	.word	0x00007db0
        /*0254*/ 	.word	0x00000009
        /*0258*/ 	.word	0x00000000
        /*025c*/ 	.short	0x010a
        /*025e*/ 	.byte	0x3f
	.zero		1


	//   ....[30]....
        /*0260*/ 	.word	0x00007e00
        /*0264*/ 	.word	0x00000006
        /*0268*/ 	.word	0x00000000
        /*026c*/ 	.short	0x010a
        /*026e*/ 	.byte	0x3f
	.zero		1


	//   ....[31]....
        /*0270*/ 	.word	0x00007e50
        /*0274*/ 	.word	0x00000009
        /*0278*/ 	.word	0x00000000
        /*027c*/ 	.short	0x010a
        /*027e*/ 	.byte	0x3f
	.zero		1


	//----- nvinfo : EIATTR_NUM_MBARRIERS
	.align		4
.L_35:
        /*0280*/ 	.byte	0x03, 0x38
        /*0282*/ 	.short	0x000c


	//----- nvinfo : EIATTR_EXIT_INSTR_OFFSETS
	.align		4
        /*0284*/ 	.byte	0x04, 0x1c
        /*0286*/ 	.short	(.L_37 - .L_36)


	//   ....[0]....
.L_36:
        /*0288*/ 	.word	0x00000680


	//   ....[1]....
        /*028c*/ 	.word	0x00000f40


	//   ....[2]....
        /*0290*/ 	.word	0x00006520


	//   ....[3]....
        /*0294*/ 	.word	0x00006b50


	//   ....[4]....
        /*0298*/ 	.word	0x00007b50


	//----- nvinfo : EIATTR_MAX_THREADS
	.align		4
.L_37:
        /*029c*/ 	.byte	0x04, 0x05
        /*029e*/ 	.short	(.L_39 - .L_38)
.L_38:
        /*02a0*/ 	.word	0x00000180
        /*02a4*/ 	.word	0x00000001
        /*02a8*/ 	.word	0x00000001


	//----- nvinfo : EIATTR_CRS_STACK_SIZE
	.align		4
.L_39:
        /*02ac*/ 	.byte	0x04, 0x1e
        /*02ae*/ 	.short	(.L_41 - .L_40)
.L_40:
        /*02b0*/ 	.word	0x00000000


	//----- nvinfo : EIATTR_CBANK_PARAM_SIZE
	.align		4
.L_41:
        /*02b4*/ 	.byte	0x03, 0x19
        /*02b6*/ 	.short	0x0470


	//----- nvinfo : EIATTR_PARAM_CBANK
	.align		4
        /*02b8*/ 	.byte	0x04, 0x0a
        /*02ba*/ 	.short	(.L_43 - .L_42)
	.align		4
.L_42:
        /*02bc*/ 	.word	index@(.nv.constant0._ZN7cutlass13device_kernelINS_4gemm6kernel13GemmUniversalIN4cute5tupleIJiiiiEEENS1_10collective13CollectiveMmaINS1_34MainloopSm90TmaGmmaWarpSpecializedILi5ENS5_IJNS4_1CILi1EEESB_SB_EEENS1_35KernelTmaWarpSpecializedCooperativeEEENS5_IJNSA_ILi128EEESF_NSA_ILi64EEEEEENS_6half_tENS5_IJlSB_lEEESI_SJ_NS4_8TiledMMAINS4_8MMA_AtomIJNS4_4SM904GMMA26MMA_64x128x16_F32F16F16_SSILNSN_5MajorE0ELSP_0ELNSN_7ScaleInE1ELSQ_1EEEEEENS4_6LayoutINS5_IJNSA_ILi2EEESB_SB_EEENS5_IJSB_NSA_ILi0EEESW_EEEEENS5_IJNS4_10UnderscoreESZ_SZ_EEEEENS4_13SM90_TMA_LOADENS4_14ComposedLayoutINS4_7SwizzleILi3ELi4ELi3EEENS4_18smem_ptr_flag_bitsILi16EEENST_INS5_IJNSA_ILi8EEESG_EEENS5_IJSG_SB_EEEEEEEvNS4_8identityES12_S1C_vS1D_EENS_8epilogue10collective6detail29Sm90TmaWarpSpecializedAdapterINS1G_15DefaultEpilogueISI_SJ_SJ_NS1F_6thread17LinearCombinationISI_Li1EffLNS1K_9ScaleType4KindE0ELNS_15FloatRoundStyleE2ESI_EENS1_15EpilogueDefaultEEEEEvvEEEEvNT_6ParamsE)
        /*02c0*/ 	.short	0x0210
        /*02c2*/ 	.short	0x0470


	//----- nvinfo : EIATTR_SW_WAR
	.align		4
.L_43:
        /*02c4*/ 	.byte	0x04, 0x36
        /*02c6*/ 	.short	(.L_45 - .L_44)
.L_44:
        /*02c8*/ 	.word	0x00000008
.L_45:


//--------------------- .nv.callgraph             --------------------------
	.section	.nv.callgraph,"",@"SHT_CUDA_CALLGRAPH"
	.align	4
	.sectionentsize	8
	.align		4
        /*0000*/ 	.word	0x00000000
	.align		4
        /*0004*/ 	.word	0xffffffff
	.align		4
        /*0008*/ 	.word	index@(_ZN7cutlass13device_kernelINS_4gemm6kernel13GemmUniversalIN4cute5tupleIJiiiiEEENS1_10collective13CollectiveMmaINS1_34MainloopSm90TmaGmmaWarpSpecializedILi5ENS5_IJNS4_1CILi1EEESB_SB_EEENS1_35KernelTmaWarpSpecializedCooperativeEEENS5_IJNSA_ILi128EEESF_NSA_ILi64EEEEEENS_6half_tENS5_IJlSB_lEEESI_SJ_NS4_8TiledMMAINS4_8MMA_AtomIJNS4_4SM904GMMA26MMA_64x128x16_F32F16F16_SSILNSN_5MajorE0ELSP_0ELNSN_7ScaleInE1ELSQ_1EEEEEENS4_6LayoutINS5_IJNSA_ILi2EEESB_SB_EEENS5_IJSB_NSA_ILi0EEESW_EEEEENS5_IJNS4_10UnderscoreESZ_SZ_EEEEENS4_13SM90_TMA_LOADENS4_14ComposedLayoutINS4_7SwizzleILi3ELi4ELi3EEENS4_18smem_ptr_flag_bitsILi16EEENST_INS5_IJNSA_ILi8EEESG_EEENS5_IJSG_SB_EEEEEEEvNS4_8identityES12_S1C_vS1D_EENS_8epilogue10collective6detail29Sm90TmaWarpSpecializedAdapterINS1G_15DefaultEpilogueISI_SJ_SJ_NS1F_6thread17LinearCombinationISI_Li1EffLNS1K_9ScaleType4KindE0ELNS_15FloatRoundStyleE2ESI_EENS1_15EpilogueDefaultEEEEEvvEEEEvNT_6ParamsE)
	.align		4
        /*000c*/ 	.word	index@(__assertfail)
	.align		4
        /*0010*/ 	.word	0x00000000
	.align		4
        /*0014*/ 	.word	0xfffffffe
	.align		4
        /*0018*/ 	.word	0x00000000
	.align		4
        /*001c*/ 	.word	0xfffffffd
	.align		4
        /*0020*/ 	.word	0x00000000
	.align		4
        /*0024*/ 	.word	0xfffffffc


//--------------------- .nv.constant4             --------------------------
	.section	.nv.constant4,"a",@progbits
	.align	8
	.align		8
.nv.constant4:
        /*0000*/ 	.dword	__assertfail
	.align		8
        /*0008*/ 	.dword	__unnamed_1
	.align		8
        /*0010*/ 	.dword	_ZN39_INTERNAL_766b852b_4_k_cu_bbc990b6_29684cuda3std3__45__cpo5beginE
	.align		8
        /*0018*/ 	.dword	_ZN39_INTERNAL_766b852b_4_k_cu_bbc990b6_29684cuda3std3__45__cpo3endE
	.align		8
        /*0020*/ 	.dword	_ZN39_INTERNAL_766b852b_4_k_cu_bbc990b6_29684cuda3std3__45__cpo6cbeginE
	.align		8
        /*0028*/ 	.dword	_ZN39_INTERNAL_766b852b_4_k_cu_bbc990b6_29684cuda3std3__45__cpo4cendE
	.align		8
        /*0030*/ 	.dword	_ZN39_INTERNAL_766b852b_4_k_cu_bbc990b6_29684cuda3std3__441_GLOBAL__N__766b852b_4_k_cu_bbc990b6_29686ignoreE
	.align		8
        /*0038*/ 	.dword	_ZN39_INTERNAL_766b852b_4_k_cu_bbc990b6_29684cuda3std3__419piecewise_constructE
	.align		8
        /*0040*/ 	.dword	_ZN39_INTERNAL_766b852b_4_k_cu_bbc990b6_29684cuda3std3__48in_placeE
	.align		8
        /*0048*/ 	.dword	_ZN39_INTERNAL_766b852b_4_k_cu_bbc990b6_29684cuda3std6ranges3__45__cpo4swapE
	.align		8
        /*0050*/ 	.dword	_ZN39_INTERNAL_766b852b_4_k_cu_bbc990b6_29684cuda3std6ranges3__45__cpo9iter_moveE
	.align		8
        /*0058*/ 	.dword	_ZN39_INTERNAL_766b852b_4_k_cu_bbc990b6_29684cute7productE
	.align		8
        /*0060*/ 	.dword	_ZN39_INTERNAL_766b852b_4_k_cu_bbc990b6_29684cute1_E
	.align		8
        /*0068*/ 	.dword	$str$22
	.align		8
        /*0070*/ 	.dword	$str$23


//--------------------- .text._ZN7cutlass13device_kernelINS_4gemm6kernel13GemmUniversalIN4cute5tupleIJiiiiEEENS1_10collective13CollectiveMmaINS1_34MainloopSm90TmaGmmaWarpSpecializedILi5ENS5_IJNS4_1CILi1EEESB_SB_EEENS1_35KernelTmaWarpSpecializedCooperativeEEENS5_IJNSA_ILi128EEESF_NSA_ILi64EEEEEENS_6half_tENS5_IJlSB_lEEESI_SJ_NS4_8TiledMMAINS4_8MMA_AtomIJNS4_4SM904GMMA26MMA_64x128x16_F32F16F16_SSILNSN_5MajorE0ELSP_0ELNSN_7ScaleInE1ELSQ_1EEEEEENS4_6LayoutINS5_IJNSA_ILi2EEESB_SB_EEENS5_IJSB_NSA_ILi0EEESW_EEEEENS5_IJNS4_10UnderscoreESZ_SZ_EEEEENS4_13SM90_TMA_LOADENS4_14ComposedLayoutINS4_7SwizzleILi3ELi4ELi3EEENS4_18smem_ptr_flag_bitsILi16EEENST_INS5_IJNSA_ILi8EEESG_EEENS5_IJSG_SB_EEEEEEEvNS4_8identityES12_S1C_vS1D_EENS_8epilogue10collective6detail29Sm90TmaWarpSpecializedAdapterINS1G_15DefaultEpilogueISI_SJ_SJ_NS1F_6thread17LinearCombinationISI_Li1EffLNS1K_9ScaleType4KindE0ELNS_15FloatRoundStyleE2ESI_EENS1_15EpilogueDefaultEEEEEvvEEEEvNT_6ParamsE --------------------------
	.section	.text._ZN7cutlass13device_kernelINS_4gemm6kernel13GemmUniversalIN4cute5tupleIJiiiiEEENS1_10collective13CollectiveMmaINS1_34MainloopSm90TmaGmmaWarpSpecializedILi5ENS5_IJNS4_1CILi1EEESB_SB_EEENS1_35KernelTmaWarpSpecializedCooperativeEEENS5_IJNSA_ILi128EEESF_NSA_ILi64EEEEEENS_6half_tENS5_IJlSB_lEEESI_SJ_NS4_8TiledMMAINS4_8MMA_AtomIJNS4_4SM904GMMA26MMA_64x128x16_F32F16F16_SSILNSN_5MajorE0ELSP_0ELNSN_7ScaleInE1ELSQ_1EEEEEENS4_6LayoutINS5_IJNSA_ILi2EEESB_SB_EEENS5_IJSB_NSA_ILi0EEESW_EEEEENS5_IJNS4_10UnderscoreESZ_SZ_EEEEENS4_13SM90_TMA_LOADENS4_14ComposedLayoutINS4_7SwizzleILi3ELi4ELi3EEENS4_18smem_ptr_flag_bitsILi16EEENST_INS5_IJNSA_ILi8EEESG_EEENS5_IJSG_SB_EEEEEEEvNS4_8identityES12_S1C_vS1D_EENS_8epilogue10collective6detail29Sm90TmaWarpSpecializedAdapterINS1G_15DefaultEpilogueISI_SJ_SJ_NS1F_6thread17LinearCombinationISI_Li1EffLNS1K_9ScaleType4KindE0ELNS_15FloatRoundStyleE2ESI_EENS1_15EpilogueDefaultEEEEEvvEEEEvNT_6ParamsE,"ax",@progbits
	.align	128
.text._ZN7cutlass13device_kernelINS_4gemm6kernel13GemmUniversalIN4cute5tupleIJiiiiEEENS1_10collective13CollectiveMmaINS1_34MainloopSm90TmaGmmaWarpSpecializedILi5ENS5_IJNS4_1CILi1EEESB_SB_EEENS1_35KernelTmaWarpSpecializedCooperativeEEENS5_IJNSA_ILi128EEESF_NSA_ILi64EEEEEENS_6half_tENS5_IJlSB_lEEESI_SJ_NS4_8TiledMMAINS4_8MMA_AtomIJNS4_4SM904GMMA26MMA_64x128x16_F32F16F16_SSILNSN_5MajorE0ELSP_0ELNSN_7ScaleInE1ELSQ_1EEEEEENS4_6LayoutINS5_IJNSA_ILi2EEESB_SB_EEENS5_IJSB_NSA_ILi0EEESW_EEEEENS5_IJNS4_10UnderscoreESZ_SZ_EEEEENS4_13SM90_TMA_LOADENS4_14ComposedLayoutINS4_7SwizzleILi3ELi4ELi3EEENS4_18smem_ptr_flag_bitsILi16EEENST_INS5_IJNSA_ILi8EEESG_EEENS5_IJSG_SB_EEEEEEEvNS4_8identityES12_S1C_vS1D_EENS_8epilogue10collective6detail29Sm90TmaWarpSpecializedAdapterINS1G_15DefaultEpilogueISI_SJ_SJ_NS1F_6thread17LinearCombinationISI_Li1EffLNS1K_9ScaleType4KindE0ELNS_15FloatRoundStyleE2ESI_EENS1_15EpilogueDefaultEEEEEvvEEEEvNT_6ParamsE:
        .type           _ZN7cutlass13device_kernelINS_4gemm6kernel13GemmUniversalIN4cute5tupleIJiiiiEEENS1_10collective13CollectiveMmaINS1_34MainloopSm90TmaGmmaWarpSpecializedILi5ENS5_IJNS4_1CILi1EEESB_SB_EEENS1_35KernelTmaWarpSpecializedCooperativeEEENS5_IJNSA_ILi128EEESF_NSA_ILi64EEEEEENS_6half_tENS5_IJlSB_lEEESI_SJ_NS4_8TiledMMAINS4_8MMA_AtomIJNS4_4SM904GMMA26MMA_64x128x16_F32F16F16_SSILNSN_5MajorE0ELSP_0ELNSN_7ScaleInE1ELSQ_1EEEEEENS4_6LayoutINS5_IJNSA_ILi2EEESB_SB_EEENS5_IJSB_NSA_ILi0EEESW_EEEEENS5_IJNS4_10UnderscoreESZ_SZ_EEEEENS4_13SM90_TMA_LOADENS4_14ComposedLayoutINS4_7SwizzleILi3ELi4ELi3EEENS4_18smem_ptr_flag_bitsILi16EEENST_INS5_IJNSA_ILi8EEESG_EEENS5_IJSG_SB_EEEEEEEvNS4_8identityES12_S1C_vS1D_EENS_8epilogue10collective6detail29Sm90TmaWarpSpecializedAdapterINS1G_15DefaultEpilogueISI_SJ_SJ_NS1F_6thread17LinearCombinationISI_Li1EffLNS1K_9ScaleType4KindE0ELNS_15FloatRoundStyleE2ESI_EENS1_15EpilogueDefaultEEEEEvvEEEEvNT_6ParamsE,@function
        .size           _ZN7cutlass13device_kernelINS_4gemm6kernel13GemmUniversalIN4cute5tupleIJiiiiEEENS1_10collective13CollectiveMmaINS1_34MainloopSm90TmaGmmaWarpSpecializedILi5ENS5_IJNS4_1CILi1EEESB_SB_EEENS1_35KernelTmaWarpSpecializedCooperativeEEENS5_IJNSA_ILi128EEESF_NSA_ILi64EEEEEENS_6half_tENS5_IJlSB_lEEESI_SJ_NS4_8TiledMMAINS4_8MMA_AtomIJNS4_4SM904GMMA26MMA_64x128x16_F32F16F16_SSILNSN_5MajorE0ELSP_0ELNSN_7ScaleInE1ELSQ_1EEEEEENS4_6LayoutINS5_IJNSA_ILi2EEESB_SB_EEENS5_IJSB_NSA_ILi0EEESW_EEEEENS5_IJNS4_10UnderscoreESZ_SZ_EEEEENS4_13SM90_TMA_LOADENS4_14ComposedLayoutINS4_7SwizzleILi3ELi4ELi3EEENS4_18smem_ptr_flag_bitsILi16EEENST_INS5_IJNSA_ILi8EEESG_EEENS5_IJSG_SB_EEEEEEEvNS4_8identityES12_S1C_vS1D_EENS_8epilogue10collective6detail29Sm90TmaWarpSpecializedAdapterINS1G_15DefaultEpilogueISI_SJ_SJ_NS1F_6thread17LinearCombinationISI_Li1EffLNS1K_9ScaleType4KindE0ELNS_15FloatRoundStyleE2ESI_EENS1_15EpilogueDefaultEEEEEvvEEEEvNT_6ParamsE,(.L_x_196 - _ZN7cutlass13device_kernelINS_4gemm6kernel13GemmUniversalIN4cute5tupleIJiiiiEEENS1_10collective13CollectiveMmaINS1_34MainloopSm90TmaGmmaWarpSpecializedILi5ENS5_IJNS4_1CILi1EEESB_SB_EEENS1_35KernelTmaWarpSpecializedCooperativeEEENS5_IJNSA_ILi128EEESF_NSA_ILi64EEEEEENS_6half_tENS5_IJlSB_lEEESI_SJ_NS4_8TiledMMAINS4_8MMA_AtomIJNS4_4SM904GMMA26MMA_64x128x16_F32F16F16_SSILNSN_5MajorE0ELSP_0ELNSN_7ScaleInE1ELSQ_1EEEEEENS4_6LayoutINS5_IJNSA_ILi2EEESB_SB_EEENS5_IJSB_NSA_ILi0EEESW_EEEEENS5_IJNS4_10UnderscoreESZ_SZ_EEEEENS4_13SM90_TMA_LOADENS4_14ComposedLayoutINS4_7SwizzleILi3ELi4ELi3EEENS4_18smem_ptr_flag_bitsILi16EEENST_INS5_IJNSA_ILi8EEESG_EEENS5_IJSG_SB_EEEEEEEvNS4_8identityES12_S1C_vS1D_EENS_8epilogue10collective6detail29Sm90TmaWarpSpecializedAdapterINS1G_15DefaultEpilogueISI_SJ_SJ_NS1F_6thread17LinearCombinationISI_Li1EffLNS1K_9ScaleType4KindE0ELNS_15FloatRoundStyleE2ESI_EENS1_15EpilogueDefaultEEEEEvvEEEEvNT_6ParamsE)
        .other          _ZN7cutlass13device_kernelINS_4gemm6kernel13GemmUniversalIN4cute5tupleIJiiiiEEENS1_10collective13CollectiveMmaINS1_34MainloopSm90TmaGmmaWarpSpecializedILi5ENS5_IJNS4_1CILi1EEESB_SB_EEENS1_35KernelTmaWarpSpecializedCooperativeEEENS5_IJNSA_ILi128EEESF_NSA_ILi64EEEEEENS_6half_tENS5_IJlSB_lEEESI_SJ_NS4_8TiledMMAINS4_8MMA_AtomIJNS4_4SM904GMMA26MMA_64x128x16_F32F16F16_SSILNSN_5MajorE0ELSP_0ELNSN_7ScaleInE1ELSQ_1EEEEEENS4_6LayoutINS5_IJNSA_ILi2EEESB_SB_EEENS5_IJSB_NSA_ILi0EEESW_EEEEENS5_IJNS4_10UnderscoreESZ_SZ_EEEEENS4_13SM90_TMA_LOADENS4_14ComposedLayoutINS4_7SwizzleILi3ELi4ELi3EEENS4_18smem_ptr_flag_bitsILi16EEENST_INS5_IJNSA_ILi8EEESG_EEENS5_IJSG_SB_EEEEEEEvNS4_8identityES12_S1C_vS1D_EENS_8epilogue10collective6detail29Sm90TmaWarpSpecializedAdapterINS1G_15DefaultEpilogueISI_SJ_SJ_NS1F_6thread17LinearCombinationISI_Li1EffLNS1K_9ScaleType4KindE0ELNS_15FloatRoundStyleE2ESI_EENS1_15EpilogueDefaultEEEEEvvEEEEvNT_6ParamsE,@"STO_CUDA_ENTRY STV_DEFAULT"
_ZN7cutlass13device_kernelINS_4gemm6kernel13GemmUniversalIN4cute5tupleIJiiiiEEENS1_10collective13CollectiveMmaINS1_34MainloopSm90TmaGmmaWarpSpecializedILi5ENS5_IJNS4_1CILi1EEESB_SB_EEENS1_35KernelTmaWarpSpecializedCooperativeEEENS5_IJNSA_ILi128EEESF_NSA_ILi64EEEEEENS_6half_tENS5_IJlSB_lEEESI_SJ_NS4_8TiledMMAINS4_8MMA_AtomIJNS4_4SM904GMMA26MMA_64x128x16_F32F16F16_SSILNSN_5MajorE0ELSP_0ELNSN_7ScaleInE1ELSQ_1EEEEEENS4_6LayoutINS5_IJNSA_ILi2EEESB_SB_EEENS5_IJSB_NSA_ILi0EEESW_EEEEENS5_IJNS4_10UnderscoreESZ_SZ_EEEEENS4_13SM90_TMA_LOADENS4_14ComposedLayoutINS4_7SwizzleILi3ELi4ELi3EEENS4_18smem_ptr_flag_bitsILi16EEENST_INS5_IJNSA_ILi8EEESG_EEENS5_IJSG_SB_EEEEEEEvNS4_8identityES12_S1C_vS1D_EENS_8epilogue10collective6detail29Sm90TmaWarpSpecializedAdapterINS1G_15DefaultEpilogueISI_SJ_SJ_NS1F_6thread17LinearCombinationISI_Li1EffLNS1K_9ScaleType4KindE0ELNS_15FloatRoundStyleE2ESI_EENS1_15EpilogueDefaultEEEEEvvEEEEvNT_6ParamsE:
[----:B------:R-:W0:Y:S01]  /*0000*/  LDC R1, c[0x0][0x28] ;  /* 0x00000a00ff017b82 */ /* 0x000e220000000800 */
[----:B------:R-:W1:Y:S01]  /*0010*/  S2R R3, SR_TID.X ;  /* 0x0000000000037919 */ /* 0x000e620000002100 */
[----:B------:R-:W-:Y:S01]  /*0020*/  ELECT P0, URZ, PT ;  /* 0x00000000003f782f */ /* 0x000fe20003800000 */
[----:B------:R-:W-:Y:S01]  /*0030*/  BSSY B0, `(.L_x_0) ;  /* 0x000000f000007945 */ /* 0x000fe20003800000 */
[--C-:B-1----:R-:W-:Y:S02]  /*0040*/  SHF.R.U32.HI R0, RZ, 0x5, R3.reuse ;  /* 0x00000005ff007819 */ /* 0x102fe40000011603 */
[----:B------:R-:W-:-:S03]  /*0050*/  SHF.R.U32.HI R14, RZ, 0x7, R3 ;  /* 0x00000007ff0e7819 */ /* 0x000fc60000011603 */
[----:B------:R-:W1:Y:S04]  /*0060*/  SHFL.IDX PT, R4, R0, RZ, 0x1f ;  /* 0x00001fff00047589 */ /* 0x000e6800000e0000 */
[----:B------:R2:W3:Y:S01]  /*0070*/  SHFL.IDX PT, R10, R14, RZ, 0x1f ;  /* 0x00001fff0e0a7589 */ /* 0x0004e200000e0000 */
[----:B-1----:R-:W-:-:S13]  /*0080*/  ISETP.NE.OR P0, PT, R4, RZ, !P0 ;  /* 0x000000ff0400720c */ /* 0x002fda0004705670 */
[----:B0-23--:R-:W-:Y:S05]  /*0090*/  @P0 BRA `(.L_x_1) ;  /* 0x0000000000200947 */ /* 0x00dfea0003800000 */
[----:B------:R-:W-:Y:S02]  /*00a0*/  ULDC.64 UR4, c[0x0][0x198] ;  /* 0x0000660000047ab9 */ /* 0x000fe40000000a00 */
[----:B------:R-:W-:Y:S02]  /*00b0*/  UIADD3 UR6, UP0, UR4, 0xf0, URZ ;  /* 0x000000f004067890 */ /* 0x000fe4000ff1e03f */
[----:B------:R-:W-:Y:S02]  /*00c0*/  UIADD3 UR4, UP1, UR4, 0x1f0, URZ ;  /* 0x000001f004047890 */ /* 0x000fe4000ff3e03f */
[----:B------:R-:W-:Y:S02]  /*00d0*/  UIADD3.X UR7, URZ, UR5, URZ, UP0, !UPT ;  /* 0x000000053f077290 */ /* 0x000fe400087fe43f */
[----:B------:R-:W-:-:S07]  /*00e0*/  UIADD3.X UR5, URZ, UR5, URZ, UP1, !UPT ;  /* 0x000000053f057290 */ /* 0x000fce0008ffe43f */
[----:B------:R0:W-:Y:S02]  /*00f0*/  UTMACCTL.PF [UR6] ;  /* 0x00000000060079b9 */ /* 0x0001e40008040000 */
[----:B------:R0:W-:Y:S02]  /*0100*/  UTMACCTL.PF [UR4] ;  /* 0x00000000040079b9 */ /* 0x0001e40008040000 */
[----:B0-----:R-:W-:Y:S01]  /*0110*/  NOP ;  /* 0x0000000000007918 */ /* 0x001fe20000000000 */
.L_x_1:
[----:B------:R-:W-:Y:S05]  /*0120*/  BSYNC B0 ;  /* 0x0000000000007941 */ /* 0x000fea0003800000 */
.L_x_0:
[----:B------:R-:W0:Y:S02]  /*0130*/  SHFL.IDX PT, R2, R0, RZ, 0x1f ;  /* 0x00001fff00027589 */ /* 0x000e2400000e0000 */
[----:B0-----:R-:W-:-:S13]  /*0140*/  ISETP.NE.AND P0, PT, R2, RZ, PT ;  /* 0x000000ff0200720c */ /* 0x001fda0003f05270 */
[----:B------:R-:W-:Y:S05]  /*0150*/  @P0 BRA `(.L_x_2) ;  /* 0x0000000000600947 */ /* 0x000fea0003800000 */
[----:B------:R-:W0:Y:S01]  /*0160*/  S2UR UR8, SR_CgaCtaId ;  /* 0x00000000000879c3 */ /* 0x000e220000008800 */
[----:B------:R-:W-:Y:S01]  /*0170*/  UMOV UR4, 0x400 ;  /* 0x0000040000047882 */ /* 0x000fe20000000000 */
[----:B------:R-:W-:Y:S01]  /*0180*/  UMOV UR5, 0x1 ;  /* 0x0000000100057882 */ /* 0x000fe20000000000 */
[----:B------:R-:W-:Y:S01]  /*0190*/  UMOV UR6, 0x100 ;  /* 0x0000010000067882 */ /* 0x000fe20000000000 */
[----:B------:R-:W-:Y:S01]  /*01a0*/  ELECT P0, URZ, PT ;  /* 0x00000000003f782f */ /* 0x000fe20003800000 */
[----:B------:R-:W-:-:S04]  /*01b0*/  UIADD3 UR6, -UR6, 0x100000, URZ ;  /* 0x0010000006067890 */ /* 0x000fc8000fffe13f */
[----:B------:R-:W-:Y:S02]  /*01c0*/  USHF.L.U32 UR7, UR6, 0xb, URZ ;  /* 0x0000000b06077899 */ /* 0x000fe4000800063f */
[----:B------:R-:W-:Y:S02]  /*01d0*/  USHF.L.U32 UR6, UR6, 0x1, URZ ;  /* 0x0000000106067899 */ /* 0x000fe4000800063f */
[----:B0-----:R-:W-:Y:S02]  /*01e0*/  ULEA UR8, UR8, UR4, 0x18 ;  /* 0x0000000408087291 */ /* 0x001fe4000f8ec03f */
[----:B------:R-:W-:-:S04]  /*01f0*/  UIADD3 UR4, -UR5, 0x100000, URZ ;  /* 0x0010000005047890 */ /* 0x000fc8000fffe13f */
[----:B------:R-:W-:Y:S02]  /*0200*/  USHF.L.U32 UR5, UR4, 0xb, URZ ;  /* 0x0000000b04057899 */ /* 0x000fe4000800063f */
[----:B------:R-:W-:Y:S01]  /*0210*/  USHF.L.U32 UR4, UR4, 0x1, URZ ;  /* 0x0000000104047899 */ /* 0x000fe2000800063f */
[----:B------:R-:W0:Y:S11]  /*0220*/  FENCE.VIEW.ASYNC.S ;  /* 0x00000000000073c6 */ /* 0x000e360000000000 */
[----:B0-----:R0:W1:Y:S01]  /*0230*/  SYNCS.EXCH.64 URZ, [UR8], UR4 ;  /* 0x00000004083f75b2 */ /* 0x0010620008000100 */
[----:B------:R0:W2:Y:S01]  /*0240*/  SYNCS.EXCH.64 URZ, [UR8+0x28], UR6 ;  /* 0x00002806083f75b2 */ /* 0x0000a20008000100 */
[----:B------:R0:W3:Y:S01]  /*0250*/  SYNCS.EXCH.64 URZ, [UR8+0x8], UR4 ;  /* 0x00000804083f75b2 */ /* 0x0000e20008000100 */
[----:B------:R0:W4:Y:S01]  /*0260*/  SYNCS.EXCH.64 URZ, [UR8+0x30], UR6 ;  /* 0x00003006083f75b2 */ /* 0x0001220008000100 */
[----:B------:R0:W0:Y:S01]  /*0270*/  SYNCS.EXCH.64 URZ, [UR8+0x10], UR4 ;  /* 0x00001004083f75b2 */ /* 0x0000220008000100 */
[----:B------:R0:W0:Y:S01]  /*0280*/  SYNCS.EXCH.64 URZ, [UR8+0x38], UR6 ;  /* 0x00003806083f75b2 */ /* 0x0000220008000100 */
[----:B------:R0:W0:Y:S01]  /*0290*/  SYNCS.EXCH.64 URZ, [UR8+0x18], UR4 ;  /* 0x00001804083f75b2 */ /* 0x0000220008000100 */
[----:B------:R0:W0:Y:S01]  /*02a0*/  SYNCS.EXCH.64 URZ, [UR8+0x40], UR6 ;  /* 0x00004006083f75b2 */ /* 0x0000220008000100 */
[----:B------:R0:W0:Y:S01]  /*02b0*/  SYNCS.EXCH.64 URZ, [UR8+0x20], UR4 ;  /* 0x00002004083f75b2 */ /* 0x0000220008000100 */
[----:B------:R0:W0:Y:S01]  /*02c0*/  SYNCS.EXCH.64 URZ, [UR8+0x48], UR6 ;  /* 0x00004806083f75b2 */ /* 0x0000220008000100 */
[----:B------:R-:W-:Y:S01]  /*02d0*/  NOP ;  /* 0x0000000000007918 */ /* 0x000fe20000000000 */
.L_x_2:
[----:B------:R-:W5:Y:S01]  /*02e0*/  SHFL.IDX PT, R0, R0, RZ, 0x1f ;  /* 0x00001fff00007589 */ /* 0x000f6200000e0000 */
[----:B------:R-:W-:Y:S01]  /*02f0*/  ELECT P0, URZ, PT ;  /* 0x00000000003f782f */ /* 0x000fe20003800000 */
[----:B------:R-:W1:Y:S01]  /*0300*/  LDC R2, c[0x0][0x65c] ;  /* 0x00019700ff027b82 */ /* 0x000e620000000800 */
[----:B------:R-:W-:Y:S01]  /*0310*/  SHF.R.S32.HI R7, RZ, 0x1f, R4 ;  /* 0x0000001fff077819 */ /* 0x000fe20000011404 */
[----:B------:R-:W2:Y:S01]  /*0320*/  S2R R5, SR_CTAID.Y ;  /* 0x0000000000057919 */ /* 0x000ea20000002600 */
[----:B0-----:R-:W-:Y:S01]  /*0330*/  UMOV UR4, 0x20 ;  /* 0x0000002000047882 */ /* 0x001fe20000000000 */
[----:B------:R-:W-:Y:S01]  /*0340*/  NOP ;  /* 0x0000000000007918 */ /* 0x000fe20000000000 */
[----:B------:R-:W-:Y:S01]  /*0350*/  LEA.HI R7, R7, R4, RZ, 0x2 ;  /* 0x0000000407077211 */ /* 0x000fe200078f10ff */
[----:B------:R-:W0:Y:S01]  /*0360*/  S2R R6, SR_CTAID.X ;  /* 0x0000000000067919 */ /* 0x000e220000002500 */
[----:B------:R-:W-:Y:S01]  /*0370*/  ISETP.NE.AND P2, PT, R10, RZ, PT ;  /* 0x000000ff0a00720c */ /* 0x000fe20003f45270 */
[----:B------:R-:W-:Y:S01]  /*0380*/  NOP ;  /* 0x0000000000007918 */ /* 0x000fe20000000000 */
[----:B------:R-:W-:-:S02]  /*0390*/  LOP3.LUT R7, R7, 0xfffffffc, RZ, 0xc0, !PT ;  /* 0xfffffffc07077812 */ /* 0x000fc400078ec0ff */
[----:B-----5:R-:W-:Y:S02]  /*03a0*/  ISETP.NE.OR P0, PT, R0, RZ, !P0 ;  /* 0x000000ff0000720c */ /* 0x020fe40004705670 */
[----:B-1----:R-:W-:-:S04]  /*03b0*/  ISETP.NE.AND P3, PT, R2, 0x1, PT ;  /* 0x000000010200780c */ /* 0x002fc80003f65270 */
[----:B------:R-:W-:Y:S01]  /*03c0*/  P2R R0, PR, RZ, 0x8 ;  /* 0x00000008ff007803 */ /* 0x000fe20000000000 */
[----:B------:R-:W-:Y:S01]  /*03d0*/  IMAD.IADD R0, R4, 0x1, -R7 ;  /* 0x0000000104007824 */ /* 0x000fe200078e0a07 */
[----:B------:R-:W-:Y:S01]  /*03e0*/  LOP3.LUT R4, R3, 0x7f, RZ, 0xc0, !PT ;  /* 0x0000007f03047812 */ /* 0x000fe200078ec0ff */
[----:B------:R-:W-:-:S03]  /*03f0*/  IMAD.MOV.U32 R7, RZ, RZ, RZ ;  /* 0x000000ffff077224 */ /* 0x000fc600078e00ff */
[----:B------:R-:W-:Y:S01]  /*0400*/  ISETP.NE.AND P1, PT, R0, 0x3, PT ;  /* 0x000000030000780c */ /* 0x000fe20003f25270 */
[----:B------:R-:W-:Y:S01]  /*0410*/  VOTEU.ALL UP0, P0 ;  /* 0x00000000003f7886 */ /* 0x000fe20000000000 */
[----:B------:R-:W-:Y:S01]  /*0420*/  VOTEU.ALL UP1, P0 ;  /* 0x00000000003f7886 */ /* 0x000fe20000020000 */
[----:B------:R-:W0:Y:S01]  /*0430*/  @P3 LDC R17, c[0x0][0x10] ;  /* 0x00000400ff113b82 */ /* 0x000e220000000800 */
[----:B--2---:R-:W-:Y:S02]  /*0440*/  @P3 IMAD.MOV.U32 R8, RZ, RZ, R5 ;  /* 0x000000ffff083224 */ /* 0x004fe400078e0005 */
[----:B------:R-:W-:Y:S01]  /*0450*/  @!UP0 UMOV UR6, 0x400 ;  /* 0x0000040000068882 */ /* 0x000fe20000000000 */
[----:B------:R-:W-:-:S04]  /*0460*/  @!UP0 UIADD3 UR4, -UR4, 0x100000, URZ ;  /* 0x0010000004048890 */ /* 0x000fc8000fffe13f */
[----:B------:R-:W-:Y:S02]  /*0470*/  @!UP0 USHF.L.U32 UR5, UR4, 0xb, URZ ;  /* 0x0000000b04058899 */ /* 0x000fe4000800063f */
[----:B------:R-:W-:Y:S01]  /*0480*/  @!UP0 USHF.L.U32 UR4, UR4, 0x1, URZ ;  /* 0x0000000104048899 */ /* 0x000fe2000800063f */
[----:B------:R-:W-:Y:S01]  /*0490*/  @P3 IMAD.MOV.U32 R9, RZ, RZ, RZ ;  /* 0x000000ffff093224 */ /* 0x000fe200078e00ff */
[----:B------:R-:W1:Y:S08]  /*04a0*/  @!UP0 S2UR UR7, SR_CgaCtaId ;  /* 0x00000000000789c3 */ /* 0x000e700000008800 */
[----:B------:R-:W2:Y:S01]  /*04b0*/  @!P3 LDC R11, c[0x0][0xc] ;  /* 0x00000300ff0bbb82 */ /* 0x000ea20000000800 */
[----:B0-----:R-:W-:Y:S01]  /*04c0*/  @P3 IMAD.WIDE.U32 R16, R6, R17, R8 ;  /* 0x0000001106103225 */ /* 0x001fe200078e0008 */
[----:B-1----:R-:W-:Y:S01]  /*04d0*/  @!UP0 ULEA UR8, UR7, UR6, 0x18 ;  /* 0x0000000607088291 */ /* 0x002fe2000f8ec03f */
[----:B------:R-:W-:-:S02]  /*04e0*/  VOTEU.ALL UP0, P0 ;  /* 0x00000000003f7886 */ /* 0x000fc40000000000 */
[----:B------:R-:W-:Y:S01]  /*04f0*/  ULDC UR6, c[0x0][0xc] ;  /* 0x0000030000067ab9 */ /* 0x000fe20000000800 */
[----:B------:R-:W-:Y:S01]  /*0500*/  ISETP.EQ.OR P0, PT, R0, RZ, !P1 ;  /* 0x000000ff0000720c */ /* 0x000fe20004f02670 */
[----:B------:R-:W-:-:S03]  /*0510*/  ULDC UR7, c[0x0][0x10] ;  /* 0x0000040000077ab9 */ /* 0x000fc60000000800 */
[C---:B------:R-:W-:Y:S01]  /*0520*/  ISETP.EQ.AND P0, PT, R10.reuse, RZ, P0 ;  /* 0x000000ff0a00720c */ /* 0x040fe20000702270 */
[----:B------:R-:W-:Y:S02]  /*0530*/  VIADD R10, R10, 0xffffffff ;  /* 0xffffffff0a0a7836 */ /* 0x000fe40000000000 */
[----:B--2---:R-:W-:Y:S01]  /*0540*/  @!P3 IMAD.WIDE.U32 R8, R11, R5, R6 ;  /* 0x000000050b08b225 */ /* 0x004fe200078e0006 */
[----:B------:R-:W0:Y:S02]  /*0550*/  FENCE.VIEW.ASYNC.S ;  /* 0x00000000000073c6 */ /* 0x000e240000000000 */
[----:B0-----:R-:W3:Y:S01]  /*0560*/  @!UP0 SYNCS.EXCH.64 URZ, [UR8+0x60], UR4 ;  /* 0x00006004083f85b2 */ /* 0x001ee20008000100 */
[----:B------:R-:W-:Y:S01]  /*0570*/  SEL R18, RZ, 0x1, !P0 ;  /* 0x00000001ff127807 */ /* 0x000fe20004000000 */
[----:B------:R-:W-:Y:S01]  /*0580*/  @P3 IMAD.MOV.U32 R11, RZ, RZ, RZ ;  /* 0x000000ffff0b3224 */ /* 0x000fe200078e00ff */
[----:B------:R-:W-:Y:S01]  /*0590*/  ISETP.GE.U32.AND P1, PT, R10, 0x2, PT ;  /* 0x000000020a00780c */ /* 0x000fe20003f26070 */
[----:B------:R-:W-:-:S02]  /*05a0*/  @!P3 IMAD.MOV.U32 R16, RZ, RZ, R8 ;  /* 0x000000ffff10b224 */ /* 0x000fc400078e0008 */
[----:B------:R-:W-:Y:S01]  /*05b0*/  @P3 IMAD.IADD R17, R17, 0x1, R11 ;  /* 0x0000000111113824 */ /* 0x000fe200078e020b */
[----:B------:R-:W-:Y:S01]  /*05c0*/  SEL R18, R18, 0x2, P1 ;  /* 0x0000000212127807 */ /* 0x000fe20000800000 */
[----:B------:R-:W-:Y:S01]  /*05d0*/  @!P3 IMAD.MOV.U32 R17, RZ, RZ, R9 ;  /* 0x000000ffff11b224 */ /* 0x000fe200078e0009 */
[----:B------:R0:W3:Y:S01]  /*05e0*/  @!UP1 SYNCS.EXCH.64 URZ, [UR8+0x68], UR4 ;  /* 0x00006804083f95b2 */ /* 0x0000e20008000100 */
[----:B------:R-:W-:Y:S01]  /*05f0*/  NOP ;  /* 0x0000000000007918 */ /* 0x000fe20000000000 */
[----:B0-----:R-:W-:-:S03]  /*0600*/  UIMAD.WIDE.U32 UR4, UR6, UR7, URZ ;  /* 0x00000007060472a5 */ /* 0x001fc6000f8e003f */
[----:B------:R-:W-:Y:S02]  /*0610*/  ULDC UR6, c[0x0][0x14] ;  /* 0x0000050000067ab9 */ /* 0x000fe40000000800 */
[----:B------:R-:W-:Y:S02]  /*0620*/  UIMAD.WIDE.U32 UR36, UR4, UR6, URZ ;  /* 0x00000006042472a5 */ /* 0x000fe4000f8e003f */
[----:B------:R-:W-:-:S04]  /*0630*/  UIMAD UR42, UR5, UR6, URZ ;  /* 0x00000006052a72a4 */ /* 0x000fc8000f8e023f */
[----:B------:R-:W-:Y:S01]  /*0640*/  UIADD3 UR42, UR37, UR42, URZ ;  /* 0x0000002a252a7290 */ /* 0x000fe2000fffe03f */
[----:B---34-:R-:W-:Y:S06]  /*0650*/  BAR.SYNC.DEFER_BLOCKING 0x0 ;  /* 0x0000000000007b1d */ /* 0x018fec0000010000 */
[----:B------:R-:W-:Y:S05]  /*0660*/  @!P2 BRA `(.L_x_3) ;  /* 0x0000005c00b0a947 */ /* 0x000fea0003800000 */
[----:B------:R-:W-:-:S13]  /*0670*/  ISETP.GT.U32.AND P0, PT, R10, 0x1, PT ;  /* 0x000000010a00780c */ /* 0x000fda0003f04070 */
[----:B------:R-:W-:Y:S05]  /*0680*/  @P0 EXIT ;  /* 0x000000000000094d */ /* 0x000fea0003800000 */
[----:B------:R-:W-:Y:S01]  /*0690*/  ULDC.64 UR4, c[0x0][0x650] ;  /* 0x0001940000047ab9 */ /* 0x000fe20000000a00 */
[----:B------:R-:W-:Y:S01]  /*06a0*/  PRMT R0, RZ, 0x7610, R0 ;  /* 0x00007610ff007816 */ /* 0x000fe20000000000 */
[----:B------:R-:W-:Y:S01]  /*06b0*/  IMAD.MOV.U32 R101, RZ, RZ, -0x1 ;  /* 0xffffffffff657424 */ /* 0x000fe200078e00ff */
[----:B------:R-:W-:Y:S01]  /*06c0*/  ISETP.GE.U32.AND P0, PT, R16, UR4, PT ;  /* 0x0000000410007c0c */ /* 0x000fe2000bf06070 */
[----:B------:R-:W-:Y:S02]  /*06d0*/  IMAD.MOV.U32 R100, RZ, RZ, -0x1 ;  /* 0xffffffffff647424 */ /* 0x000fe400078e00ff */
[----:B------:R-:W-:Y:S01]  /*06e0*/  IMAD.MOV.U32 R99, RZ, RZ, -0x1 ;  /* 0xffffffffff637424 */ /* 0x000fe200078e00ff */
[----:B------:R-:W-:-:S13]  /*06f0*/  ISETP.GE.U32.AND.EX P0, PT, R17, UR5, PT, P0 ;  /* 0x0000000511007c0c */ /* 0x000fda000bf06100 */
[----:B------:R-:W-:Y:S05]  /*0700*/  @P0 BRA `(.L_x_4) ;  /* 0x0000000400540947 */ /* 0x000fea0003800000 */
[----:B------:R-:W0:Y:S01]  /*0710*/  LDC.64 R20, c[0x0][0x628] ;  /* 0x00018a00ff147b82 */ /* 0x000e220000000a00 */
[----:B------:R-:W-:Y:S02]  /*0720*/  IMAD.MOV.U32 R8, RZ, RZ, R16 ;  /* 0x000000ffff087224 */ /* 0x000fe400078e0010 */
[----:B------:R-:W-:-:S05]  /*0730*/  IMAD.MOV.U32 R9, RZ, RZ, R17 ;  /* 0x000000ffff097224 */ /* 0x000fca00078e0011 */
[----:B------:R-:W1:Y:S08]  /*0740*/  LDC R0, c[0x0][0x630] ;  /* 0x00018c00ff007b82 */ /* 0x000e700000000800 */
[----:B------:R-:W2:Y:S01]  /*0750*/  LDC.64 R22, c[0x0][0x620] ;  /* 0x00018800ff167b82 */ /* 0x000ea20000000a00 */
[----:B0-----:R-:W-:-:S04]  /*0760*/  ISETP.NE.U32.AND P0, PT, R20, RZ, PT ;  /* 0x000000ff1400720c */ /* 0x001fc80003f05070 */
[----:B------:R-:W-:-:S13]  /*0770*/  ISETP.NE.AND.EX P0, PT, R21, RZ, PT, P0 ;  /* 0x000000ff1500720c */ /* 0x000fda0003f05300 */
[----:B-12---:R-:W-:Y:S05]  /*0780*/  @!P0 BRA `(.L_x_5) ;  /* 0x0000000000288947 */ /* 0x006fea0003800000 */
[----:B------:R-:W0:Y:S02]  /*0790*/  LDC R13, c[0x0][0x634] ;  /* 0x00018d00ff0d7b82 */ /* 0x000e240000000800 */
[----:B0-----:R-:W-:-:S05]  /*07a0*/  IADD3 R13, P0, R16, R13, RZ ;  /* 0x0000000d100d7210 */ /* 0x001fca0007f1e0ff */
[----:B------:R-:W-:-:S04]  /*07b0*/  IMAD.X R15, RZ, RZ, R17, P0 ;  /* 0x000000ffff0f7224 */ /* 0x000fc800000e0611 */
[----:B------:R-:W-:-:S04]  /*07c0*/  IMAD.WIDE.U32 R8, R15, R20, RZ ;  /* 0x000000140f087225 */ /* 0x000fc800078e00ff */
[----:B------:R-:W-:-:S04]  /*07d0*/  IMAD.WIDE.U32 R10, P0, R13, R21, R8 ;  /* 0x000000150d0a7225 */ /* 0x000fc80007800008 */
[----:B------:R-:W-:-:S04]  /*07e0*/  IMAD.WIDE.U32 R8, R13, R20, RZ ;  /* 0x000000140d087225 */ /* 0x000fc800078e00ff */
[----:B------:R-:W-:Y:S01]  /*07f0*/  IMAD.X R13, RZ, RZ, RZ, P0 ;  /* 0x000000ffff0d7224 */ /* 0x000fe200000e06ff */
[----:B------:R-:W-:Y:S01]  /*0800*/  IADD3 RZ, P0, R9, R10, RZ ;  /* 0x0000000a09ff7210 */ /* 0x000fe20007f1e0ff */
[----:B------:R-:W-:-:S04]  /*0810*/  IMAD.MOV.U32 R12, RZ, RZ, R11 ;  /* 0x000000ffff0c7224 */ /* 0x000fc800078e000b */
[----:B------:R-:W-:-:S08]  /*0820*/  IMAD.WIDE.U32.X R8, R15, R21, R12, P0 ;  /* 0x000000150f087225 */ /* 0x000fd000000e040c */
.L_x_5:
[-CC-:B------:R-:W-:Y:S01]  /*0830*/  SHF.R.U64 R99, R8, R0.reuse, R9.reuse ;  /* 0x0000000008637219 */ /* 0x180fe20000001209 */
[----:B------:R-:W0:Y:S01]  /*0840*/  LDC R12, c[0x0][0x618] ;  /* 0x00018600ff0c7b82 */ /* 0x000e220000000800 */
[----:B------:R-:W-:Y:S01]  /*0850*/  SHF.R.U32.HI R7, RZ, R0, R9 ;  /* 0x00000000ff077219 */ /* 0x000fe20000011609 */
[----:B------:R-:W-:Y:S01]  /*0860*/  ULDC UR4, c[0x0][0x150] ;  /* 0x0000540000047ab9 */ /* 0x000fe20000000800 */
[----:B------:R-:W-:Y:S02]  /*0870*/  IADD3 R11, P0, RZ, -R99, RZ ;  /* 0x80000063ff0b7210 */ /* 0x000fe40007f1e0ff */
[----:B------:R-:W-:-:S03]  /*0880*/  I2FP.F32.U32 R0, R6 ;  /* 0x0000000600007245 */ /* 0x000fc60000201000 */
[----:B------:R-:W1:Y:S01]  /*0890*/  LDC.64 R30, c[0x0][0x640] ;  /* 0x00019000ff1e7b82 */ /* 0x000e620000000a00 */
[----:B------:R-:W-:Y:S02]  /*08a0*/  IMAD.X R13, RZ, RZ, ~R7, P0 ;  /* 0x000000ffff0d7224 */ /* 0x000fe400000e0e07 */
[----:B------:R-:W-:Y:S01]  /*08b0*/  FMUL R0, R0, UR4 ;  /* 0x0000000400007c20 */ /* 0x000fe20008400000 */
[----:B------:R-:W-:Y:S01]  /*08c0*/  IMAD.WIDE.U32 R8, R11, R22, R16 ;  /* 0x000000160b087225 */ /* 0x000fe200078e0010 */
[----:B------:R-:W-:-:S03]  /*08d0*/  ULDC UR4, c[0x0][0x154] ;  /* 0x0000550000047ab9 */ /* 0x000fc60000000800 */
[----:B------:R-:W-:Y:S01]  /*08e0*/  IMAD R10, R13, R22, RZ ;  /* 0x000000160d0a7224 */ /* 0x000fe200078e02ff */
[----:B------:R-:W2:Y:S01]  /*08f0*/  LDC R7, c[0x0][0x144] ;  /* 0x00005100ff077b82 */ /* 0x000ea20000000800 */
[----:B------:R-:W3:Y:S02]  /*0900*/  F2I.U32.TRUNC.NTZ R0, R0 ;  /* 0x0000000000007305 */ /* 0x000ee4000020f000 */
[----:B------:R-:W-:-:S04]  /*0910*/  IMAD R11, R11, R23, R10 ;  /* 0x000000170b0b7224 */ /* 0x000fc800078e020a */
[----:B------:R-:W-:Y:S01]  /*0920*/  IMAD.IADD R9, R9, 0x1, R11 ;  /* 0x0000000109097824 */ /* 0x000fe200078e020b */
[----:B------:R-:W4:Y:S01]  /*0930*/  LDC R24, c[0x0][0x608] ;  /* 0x00018200ff187b82 */ /* 0x000f220000000800 */
[----:B------:R-:W-:-:S03]  /*0940*/  IMAD.MOV.U32 R11, RZ, RZ, -0x1 ;  /* 0xffffffffff0b7424 */ /* 0x000fc600078e00ff */
[-CC-:B0-----:R-:W-:Y:S02]  /*0950*/  SHF.R.U64 R22, R8, R12.reuse, R9.reuse ;  /* 0x0000000c08167219 */ /* 0x181fe40000001209 */
[----:B------:R-:W-:Y:S02]  /*0960*/  I2FP.F32.U32 R8, R5 ;  /* 0x0000000500087245 */ /* 0x000fe40000201000 */
[----:B------:R-:W0:Y:S01]  /*0970*/  LDC R28, c[0x0][0x658] ;  /* 0x00019600ff1c7b82 */ /* 0x000e220000000800 */
[----:B-1----:R-:W-:Y:S01]  /*0980*/  ISETP.NE.U32.AND P0, PT, R30, RZ, PT ;  /* 0x000000ff1e00720c */ /* 0x002fe20003f05070 */
[----:B---3--:R-:W-:Y:S02]  /*0990*/  IMAD.MOV R10, RZ, RZ, -R0 ;  /* 0x000000ffff0a7224 */ /* 0x008fe400078e0a00 */
[----:B------:R-:W-:Y:S01]  /*09a0*/  FMUL R8, R8, UR4 ;  /* 0x0000000408087c20 */ /* 0x000fe20008400000 */
[----:B------:R-:W-:Y:S02]  /*09b0*/  SHF.R.U32.HI R9, RZ, R12, R9 ;  /* 0x0000000cff097219 */ /* 0x000fe40000011609 */
[----:B------:R-:W-:Y:S01]  /*09c0*/  ISETP.NE.AND.EX P0, PT, R31, RZ, PT, P0 ;  /* 0x000000ff1f00720c */ /* 0x000fe20003f05300 */
[----:B------:R1:W3:Y:S01]  /*09d0*/  F2I.U32.TRUNC.NTZ R15, R8 ;  /* 0x00000008000f7305 */ /* 0x0002e2000020f000 */
[----:B------:R-:W1:Y:S01]  /*09e0*/  LDC R20, c[0x0][0x148] ;  /* 0x00005200ff147b82 */ /* 0x000e620000000800 */
[----:B--2---:R-:W-:-:S07]  /*09f0*/  IMAD R0, R7, R10, R6 ;  /* 0x0000000a07007224 */ /* 0x004fce00078e0206 */
[----:B------:R-:W2:Y:S01]  /*0a00*/  LDC R26, c[0x0][0x600] ;  /* 0x00018000ff1a7b82 */ /* 0x000ea20000000800 */
[-CC-:B----4-:R-:W-:Y:S02]  /*0a10*/  SHF.R.U64 R32, R22, R24.reuse, R9.reuse ;  /* 0x0000001816207219 */ /* 0x190fe40000001209 */
[----:B------:R-:W-:Y:S01]  /*0a20*/  SHF.R.U32.HI R7, RZ, R24, R9 ;  /* 0x00000018ff077219 */ /* 0x000fe20000011609 */
[----:B------:R-:W-:-:S04]  /*0a30*/  IMAD.MOV.U32 R9, RZ, RZ, 0x1 ;  /* 0x00000001ff097424 */ /* 0x000fc800078e00ff */
[----:B------:R-:W4:Y:S01]  /*0a40*/  LDC R21, c[0x0][0x648] ;  /* 0x00019200ff157b82 */ /* 0x000f220000000800 */
[-C--:B0-----:R-:W-:Y:S02]  /*0a50*/  SHF.L.U32 R6, R11, R28.reuse, RZ ;  /* 0x0000001c0b067219 */ /* 0x081fe400000006ff */
[--C-:B------:R-:W-:Y:S02]  /*0a60*/  SHF.R.U64 R24, R32, R28, R7.reuse ;  /* 0x0000001c20187219 */ /* 0x100fe40000001207 */
[----:B------:R-:W-:Y:S02]  /*0a70*/  LOP3.LUT R13, RZ, R6, RZ, 0x33, !PT ;  /* 0x00000006ff0d7212 */ /* 0x000fe400078e33ff */
[-C--:B------:R-:W-:Y:S01]  /*0a80*/  SHF.R.U32.HI R7, RZ, R28.reuse, R7 ;  /* 0x0000001cff077219 */ /* 0x080fe20000011607 */
[----:B------:R-:W0:Y:S01]  /*0a90*/  LDC R23, c[0x0][0x638] ;  /* 0x00018e00ff177b82 */ /* 0x000e220000000800 */
[----:B------:R-:W-:Y:S01]  /*0aa0*/  SHF.L.U32 R12, R9, R28, RZ ;  /* 0x0000001c090c7219 */ /* 0x000fe200000006ff */
[----:B------:R-:W-:-:S06]  /*0ab0*/  IMAD.MOV.U32 R6, RZ, RZ, R24 ;  /* 0x000000ffff067224 */ /* 0x000fcc00078e0018 */
[----:B------:R-:W0:Y:S01]  /*0ac0*/  LDC R101, c[0x0][0x610] ;  /* 0x00018400ff657b82 */ /* 0x000e220000000800 */
[----:B-1-3--:R-:W-:Y:S05]  /*0ad0*/  @!P0 BRA `(.L_x_6) ;  /* 0x0000000000288947 */ /* 0x00afea0003800000 */
[----:B------:R-:W1:Y:S02]  /*0ae0*/  LDC R11, c[0x0][0x64c] ;  /* 0x00019300ff0b7b82 */ /* 0x000e640000000800 */
[----:B-1----:R-:W-:-:S05]  /*0af0*/  IADD3 R11, P0, R24, R11, RZ ;  /* 0x0000000b180b7210 */ /* 0x002fca0007f1e0ff */
        /* <DEDUP_REMOVED lines=8> */
.L_x_6:
[----:B----4-:R-:W-:Y:S01]  /*0b80*/  SHF.R.U64 R6, R6, R21, R7 ;  /* 0x0000001506067219 */ /* 0x010fe20000001207 */
[----:B--2---:R-:W-:Y:S01]  /*0b90*/  VIADD R7, R26, 0xffffffff ;  /* 0xffffffff1a077836 */ /* 0x004fe20000000000 */
[----:B------:R-:W-:Y:S01]  /*0ba0*/  LOP3.LUT R13, R32, R13, RZ, 0xc0, !PT ;  /* 0x0000000d200d7212 */ /* 0x000fe200078ec0ff */
[----:B------:R-:W-:Y:S02]  /*0bb0*/  IMAD.MOV R15, RZ, RZ, -R15 ;  /* 0x000000ffff0f7224 */ /* 0x000fe400078e0a0f */
[----:B------:R-:W-:Y:S02]  /*0bc0*/  IMAD.MOV R8, RZ, RZ, -R6 ;  /* 0x000000ffff087224 */ /* 0x000fe400078e0a06 */
[----:B------:R-:W-:Y:S01]  /*0bd0*/  IMAD R13, R12, R6, R13 ;  /* 0x000000060c0d7224 */ /* 0x000fe200078e020d */
[----:B------:R-:W-:Y:S01]  /*0be0*/  LOP3.LUT R6, R22, R7, RZ, 0xc0, !PT ;  /* 0x0000000716067212 */ /* 0x000fe200078ec0ff */
[----:B------:R-:W-:Y:S02]  /*0bf0*/  @P3 IMAD R0, R20, R15, R5 ;  /* 0x0000000f14003224 */ /* 0x000fe400078e0205 */
[----:B0-----:R-:W-:-:S02]  /*0c00*/  IMAD R5, R8, R23, R24 ;  /* 0x0000001708057224 */ /* 0x001fc400078e0218 */
[----:B------:R-:W-:Y:S02]  /*0c10*/  IMAD R101, R13, R101, R0 ;  /* 0x000000650d657224 */ /* 0x000fe400078e0200 */
[----:B------:R-:W-:Y:S02]  /*0c20*/  IMAD R6, R5, R26, R6 ;  /* 0x0000001a05067224 */ /* 0x000fe400078e0206 */
[----:B------:R-:W-:-:S03]  /*0c30*/  IMAD.MOV.U32 R0, RZ, RZ, 0x1 ;  /* 0x00000001ff007424 */ /* 0x000fc600078e00ff */
[----:B------:R-:W-:Y:S02]  /*0c40*/  SEL R100, R6, R101, !P3 ;  /* 0x0000006506647207 */ /* 0x000fe40005800000 */
[----:B------:R-:W-:-:S07]  /*0c50*/  SEL R101, R101, R6, !P3 ;  /* 0x0000000665657207 */ /* 0x000fce0005800000 */
.L_x_4:
[----:B------:R-:W-:-:S08]  /*0c60*/  NOP ;  /* 0x0000000000007918 */ /* 0x000fd00000000000 */
[----:B------:R-:W0:Y:S02]  /*0c70*/  USETMAXREG.TRY_ALLOC.CTAPOOL UP0, 0xe8 ;  /* 0x000000e8000079c8 */ /* 0x000e240008000600 */
[----:B0-----:R-:W-:-:S13]  /*0c80*/  PLOP3.LUT P0, PT, PT, PT, UP0, 0x80, 0x0 ;  /* 0x000000000000781c */ /* 0x001fda0003f0f008 */
[----:B------:R-:W-:Y:S05]  /*0c90*/  @!P0 BRA `(.L_x_4) ;  /* 0xfffffffc00f08947 */ /* 0x000fea000383ffff */
[----:B------:R-:W-:Y:S01]  /*0ca0*/  ULDC.64 UR4, c[0x0][0x598] ;  /* 0x0001660000047ab9 */ /* 0x000fe20000000a00 */
[----:B------:R-:W-:Y:S01]  /*0cb0*/  ULDC.64 UR38, c[0x0][0x208] ;  /* 0x0000820000267ab9 */ /* 0x000fe20000000a00 */
[----:B------:R-:W-:-:S04]  /*0cc0*/  ISETP.NE.U32.AND P0, PT, RZ, UR4, PT ;  /* 0x00000004ff007c0c */ /* 0x000fc8000bf05070 */
[----:B------:R-:W-:-:S13]  /*0cd0*/  ISETP.NE.AND.EX P0, PT, RZ, UR5, PT, P0 ;  /* 0x00000005ff007c0c */ /* 0x000fda000bf05300 */
[----:B------:R-:W-:Y:S05]  /*0ce0*/  @!P0 BRA `(.L_x_7) ;  /* 0x00000000001c8947 */ /* 0x000fea0003800000 */
[----:B------:R-:W0:Y:S02]  /*0cf0*/  LDC.64 R6, c[0x0][0x598] ;  /* 0x00016600ff067b82 */ /* 0x000e240000000a00 */
[----:B0-----:R-:W2:Y:S02]  /*0d00*/  LDG.E.64 R6, desc[UR38][R6.64] ;  /* 0x0000002606067981 */ /* 0x001ea4000c1e1b00 */
[----:B--2---:R-:W-:-:S04]  /*0d10*/  ISETP.NE.U32.AND P0, PT, R6, RZ, PT ;  /* 0x000000ff0600720c */ /* 0x004fc80003f05070 */
[----:B------:R-:W-:-:S13]  /*0d20*/  ISETP.NE.AND.EX P0, PT, R7, RZ, PT, P0 ;  /* 0x000000ff0700720c */ /* 0x000fda0003f05300 */
[----:B------:R-:W-:Y:S05]  /*0d30*/  @!P0 BRA `(.L_x_7) ;  /* 0x0000000000088947 */ /* 0x000fea0003800000 */
[----:B------:R0:W5:Y:S01]  /*0d40*/  LD.E R19, desc[UR38][R6.64] ;  /* 0x0000002606137980 */ /* 0x000162000c101900 */
[----:B------:R-:W-:Y:S05]  /*0d50*/  BRA `(.L_x_8) ;  /* 0x0000000000247947 */ /* 0x000fea0003800000 */
.L_x_7:
[----:B------:R-:W-:Y:S02]  /*0d60*/  ULDC.64 UR4, c[0x0][0x588] ;  /* 0x0001620000047ab9 */ /* 0x000fe40000000a00 */
[----:B------:R-:W-:-:S04]  /*0d70*/  ISETP.NE.U32.AND P0, PT, RZ, UR4, PT ;  /* 0x00000004ff007c0c */ /* 0x000fc8000bf05070 */
[----:B------:R-:W-:-:S13]  /*0d80*/  ISETP.NE.AND.EX P0, PT, RZ, UR5, PT, P0 ;  /* 0x00000005ff007c0c */ /* 0x000fda000bf05300 */
[----:B------:R-:W-:Y:S05]  /*0d90*/  @!P0 BRA `(.L_x_9) ;  /* 0x00000000000c8947 */ /* 0x000fea0003800000 */
[----:B------:R-:W0:Y:S02]  /*0da0*/  LDC.64 R6, c[0x0][0x588] ;  /* 0x00016200ff067b82 */ /* 0x000e240000000a00 */
[----:B0-----:R1:W5:Y:S01]  /*0db0*/  LDG.E R19, desc[UR38][R6.64] ;  /* 0x0000002606137981 */ /* 0x001362000c1e1900 */
[----:B------:R-:W-:Y:S05]  /*0dc0*/  BRA `(.L_x_8) ;  /* 0x0000000000087947 */ /* 0x000fea0003800000 */
.L_x_9:
[----:B------:R-:W-:Y:S02]  /*0dd0*/  ULDC UR4, c[0x0][0x580] ;  /* 0x0001600000047ab9 */ /* 0x000fe40000000800 */
[----:B------:R-:W-:-:S07]  /*0de0*/  IMAD.U32 R19, RZ, RZ, UR4 ;  /* 0x00000004ff137e24 */ /* 0x000fce000f8e00ff */
.L_x_8:
[----:B------:R-:W-:Y:S02]  /*0df0*/  ULDC.64 UR4, c[0x0][0x5a0] ;  /* 0x0001680000047ab9 */ /* 0x000fe40000000a00 */
[----:B------:R-:W-:-:S04]  /*0e00*/  ISETP.NE.U32.AND P0, PT, RZ, UR4, PT ;  /* 0x00000004ff007c0c */ /* 0x000fc8000bf05070 */
[----:B------:R-:W-:-:S13]  /*0e10*/  ISETP.NE.AND.EX P0, PT, RZ, UR5, PT, P0 ;  /* 0x00000005ff007c0c */ /* 0x000fda000bf05300 */
[----:B------:R-:W-:Y:S05]  /*0e20*/  @!P0 BRA `(.L_x_10) ;  /* 0x00000000001c8947 */ /* 0x000fea0003800000 */
[----:B01----:R-:W0:Y:S02]  /*0e30*/  LDC.64 R6, c[0x0][0x5a0] ;  /* 0x00016800ff067b82 */ /* 0x003e240000000a00 */
[----:B0-----:R-:W2:Y:S02]  /*0e40*/  LDG.E.64 R6, desc[UR38][R6.64] ;  /* 0x0000002606067981 */ /* 0x001ea4000c1e1b00 */
[----:B--2---:R-:W-:-:S04]  /*0e50*/  ISETP.NE.U32.AND P0, PT, R6, RZ, PT ;  /* 0x000000ff0600720c */ /* 0x004fc80003f05070 */
[----:B------:R-:W-:-:S13]  /*0e60*/  ISETP.NE.AND.EX P0, PT, R7, RZ, PT, P0 ;  /* 0x000000ff0700720c */ /* 0x000fda0003f05300 */
[----:B------:R-:W-:Y:S05]  /*0e70*/  @!P0 BRA `(.L_x_10) ;  /* 0x0000000000088947 */ /* 0x000fea0003800000 */
[----:B------:R0:W5:Y:S01]  /*0e80*/  LD.E R88, desc[UR38][R6.64] ;  /* 0x0000002606587980 */ /* 0x000162000c101900 */
[----:B------:R-:W-:Y:S05]  /*0e90*/  BRA `(.L_x_11) ;  /* 0x0000000000247947 */ /* 0x000fea0003800000 */
.L_x_10:
[----:B------:R-:W-:Y:S02]  /*0ea0*/  ULDC.64 UR4, c[0x0][0x590] ;  /* 0x0001640000047ab9 */ /* 0x000fe40000000a00 */
[----:B------:R-:W-:-:S04]  /*0eb0*/  ISETP.NE.U32.AND P0, PT, RZ, UR4, PT ;  /* 0x00000004ff007c0c */ /* 0x000fc8000bf05070 */
[----:B------:R-:W-:-:S13]  /*0ec0*/  ISETP.NE.AND.EX P0, PT, RZ, UR5, PT, P0 ;  /* 0x00000005ff007c0c */ /* 0x000fda000bf05300 */
[----:B------:R-:W-:Y:S05]  /*0ed0*/  @!P0 BRA `(.L_x_12) ;  /* 0x00000000000c8947 */ /* 0x000fea0003800000 */
[----:B------:R-:W2:Y:S02]  /*0ee0*/  LDC.64 R88, c[0x0][0x590] ;  /* 0x00016400ff587b82 */ /* 0x000ea40000000a00 */
[----:B--2---:R2:W5:Y:S01]  /*0ef0*/  LDG.E R88, desc[UR38][R88.64] ;  /* 0x0000002658587981 */ /* 0x004562000c1e1900 */
[----:B------:R-:W-:Y:S05]  /*0f00*/  BRA `(.L_x_11) ;  /* 0x0000000000087947 */ /* 0x000fea0003800000 */
.L_x_12:
[----:B------:R-:W-:Y:S02]  /*0f10*/  ULDC UR4, c[0x0][0x584] ;  /* 0x0001610000047ab9 */ /* 0x000fe40000000800 */
[----:B------:R-:W-:-:S07]  /*0f20*/  IMAD.U32 R88, RZ, RZ, UR4 ;  /* 0x00000004ff587e24 */ /* 0x000fce000f8e00ff */
.L_x_11:
[----:B------:R-:W-:-:S13]  /*0f30*/  LOP3.LUT P0, RZ, R0, 0xff, RZ, 0xc0, !PT ;  /* 0x000000ff00ff7812 */ /* 0x000fda000780c0ff */
[----:B------:R-:W-:Y:S05]  /*0f40*/  @!P0 EXIT ;  /* 0x000000000000894d */ /* 0x000fea0003800000 */
[----:B------:R-:W3:Y:S01]  /*0f50*/  LDC R90, c[0x0][0x658] ;  /* 0x00019600ff5a7b82 */ /* 0x000ee20000000800 */
[----:B------:R-:W-:Y:S01]  /*0f60*/  ULDC.64 UR6, c[0x0][0x288] ;  /* 0x0000a20000067ab9 */ /* 0x000fe20000000a00 */
[----:B------:R-:W-:Y:S01]  /*0f70*/  LOP3.LUT R14, R14, 0x1, RZ, 0xc0, !PT ;  /* 0x000000010e0e7812 */ /* 0x000fe200078ec0ff */
[----:B------:R-:W-:Y:S01]  /*0f80*/  UIADD3 UR4, UR7, 0x3f, URZ ;  /* 0x0000003f07047890 */ /* 0x000fe2000fffe03f */
[----:B------:R-:W-:Y:S01]  /*0f90*/  SHF.R.U32.HI R0, RZ, 0x2, R3 ;  /* 0x00000002ff007819 */ /* 0x000fe20000011603 */
[----:B01----:R-:W-:Y:S01]  /*0fa0*/  IMAD.MOV.U32 R7, RZ, RZ, -0x1 ;  /* 0xffffffffff077424 */ /* 0x003fe200078e00ff */
[----:B------:R-:W-:Y:S01]  /*0fb0*/  SHF.R.U32.HI R4, RZ, 0x1, R4 ;  /* 0x00000001ff047819 */ /* 0x000fe20000011604 */
[----:B------:R-:W-:Y:S01]  /*0fc0*/  USHF.R.S32.HI UR5, URZ, 0x1f, UR4 ;  /* 0x0000001f3f057899 */ /* 0x000fe20008011404 */
[----:B------:R-:W0:Y:S01]  /*0fd0*/  LDC.64 R92, c[0x0][0x5c8] ;  /* 0x00017200ff5c7b82 */ /* 0x000e220000000a00 */
[----:B------:R-:W-:Y:S01]  /*0fe0*/  IMAD.SHL.U32 R5, R14, 0x40, RZ ;  /* 0x000000400e057824 */ /* 0x000fe200078e00ff */
[----:B------:R-:W-:Y:S01]  /*0ff0*/  LOP3.LUT R0, R0, 0x7, RZ, 0xc0, !PT ;  /* 0x0000000700007812 */ /* 0x000fe200078ec0ff */
[----:B------:R-:W-:Y:S01]  /*1000*/  ULEA.HI UR5, UR5, UR4, URZ, 0x6 ;  /* 0x0000000405057291 */ /* 0x000fe2000f8f303f */
[----:B------:R-:W-:Y:S01]  /*1010*/  LOP3.LUT R23, R4, 0x30, RZ, 0xc0, !PT ;  /* 0x0000003004177812 */ /* 0x000fe200078ec0ff */
[----:B------:R-:W-:Y:S01]  /*1020*/  IMAD.MOV.U32 R9, RZ, RZ, 0x1 ;  /* 0x00000001ff097424 */ /* 0x000fe200078e00ff */
[--C-:B------:R-:W-:Y:S01]  /*1030*/  LOP3.LUT R22, R5, 0x40, R0.reuse, 0xe2, !PT ;  /* 0x0000004005167812 */ /* 0x100fe200078ee200 */
[----:B------:R-:W-:Y:S01]  /*1040*/  USHF.R.S32.HI UR43, URZ, 0x6, UR5 ;  /* 0x000000063f2b7899 */ /* 0x000fe20008011405 */
[----:B------:R-:W1:Y:S01]  /*1050*/  LDC R95, c[0x0][0x600] ;  /* 0x00018000ff5f7b82 */ /* 0x000e620000000800 */
[-C--:B------:R-:W-:Y:S01]  /*1060*/  IADD3 R5, RZ, -R23.reuse, -R0 ;  /* 0x80000017ff057210 */ /* 0x080fe20007ffe800 */
[----:B------:R-:W-:Y:S01]  /*1070*/  IMAD.U32 R6, RZ, RZ, UR6 ;  /* 0x00000006ff067e24 */ /* 0x000fe2000f8e00ff */
[C---:B--2---:R-:W-:Y:S01]  /*1080*/  LOP3.LUT R89, R3.reuse, 0x3, RZ, 0xc0, !PT ;  /* 0x0000000303597812 */ /* 0x044fe200078ec0ff */
[----:B------:R-:W-:Y:S01]  /*1090*/  UISETP.LT.AND UP0, UPT, UR43, 0x1, UPT ;  /* 0x000000012b00788c */ /* 0x000fe2000bf01270 */
[----:B------:R-:W-:Y:S01]  /*10a0*/  LOP3.LUT R94, R3, 0x80, RZ, 0xc0, !PT ;  /* 0x00000080035e7812 */ /* 0x000fe200078ec0ff */
[----:B------:R-:W-:Y:S01]  /*10b0*/  IMAD R5, R14, -0x40, R5 ;  /* 0xffffffc00e057824 */ /* 0x000fe200078e0205 */
[----:B------:R-:W-:Y:S01]  /*10c0*/  ULDC UR4, c[0x0][0x284] ;  /* 0x0000a10000047ab9 */ /* 0x000fe20000000800 */
[-C--:B---3--:R-:W-:Y:S01]  /*10d0*/  SHF.L.U32 R7, R7, R90.reuse, RZ ;  /* 0x0000005a07077219 */ /* 0x088fe200000006ff */
[----:B------:R-:W-:Y:S01]  /*10e0*/  USEL UR44, UR43, 0x1, UP0 ;  /* 0x000000012b2c7887 */ /* 0x000fe20008000000 */
[----:B------:R-:W-:Y:S01]  /*10f0*/  LOP3.LUT R22, R22, R23, RZ, 0xfc, !PT ;  /* 0x0000001716167212 */ /* 0x000fe200078efcff */
[----:B------:R-:W-:Y:S01]  /*1100*/  IMAD R89, R89, -0x2, R6 ;  /* 0xfffffffe59597824 */ /* 0x000fe200078e0206 */
[----:B------:R-:W-:Y:S01]  /*1110*/  SHF.L.U32 R90, R9, R90, RZ ;  /* 0x0000005a095a7219 */ /* 0x000fe200000006ff */
[----:B------:R-:W-:Y:S01]  /*1120*/  VIADD R97, R5, UR4 ;  /* 0x0000000405617c36 */ /* 0x000fe20008000000 */
[----:B------:R-:W-:Y:S01]  /*1130*/  LOP3.LUT R98, R18, 0x1, RZ, 0xfc, !PT ;  /* 0x0000000112627812 */ /* 0x000fe200078efcff */
[----:B------:R-:W-:Y:S01]  /*1140*/  IMAD.MOV.U32 R23, RZ, RZ, RZ ;  /* 0x000000ffff177224 */ /* 0x000fe200078e00ff */
[C---:B0-----:R-:W-:Y:S01]  /*1150*/  SHF.L.U64.HI R91, R92.reuse, 0x3, R93 ;  /* 0x000000035c5b7819 */ /* 0x041fe2000001025d */
[----:B------:R-:W-:Y:S01]  /*1160*/  IMAD.SHL.U32 R92, R92, 0x8, RZ ;  /* 0x000000085c5c7824 */ /* 0x000fe200078e00ff */
[----:B------:R-:W-:Y:S01]  /*1170*/  SHF.R.U32.HI R94, RZ, 0x7, R94 ;  /* 0x00000007ff5e7819 */ /* 0x000fe2000001165e */
[----:B------:R-:W-:Y:S01]  /*1180*/  IMAD.SHL.U32 R93, R3, 0x2, RZ ;  /* 0x00000002035d7824 */ /* 0x000fe200078e00ff */
[----:B------:R-:W-:Y:S01]  /*1190*/  LOP3.LUT R96, RZ, R7, RZ, 0x33, !PT ;  /* 0x00000007ff607212 */ /* 0x000fe200078e33ff */
[----:B------:R-:W-:Y:S01]  /*11a0*/  UIADD3 UR44, UR43, -UR44, URZ ;  /* 0x8000002c2b2c7290 */ /* 0x000fe2000fffe03f */
[----:B------:R-:W-:Y:S01]  /*11b0*/  UMOV UR40, URZ ;  /* 0x0000003f00287c82 */ /* 0x000fe20008000000 */
[----:B-1----:R-:W-:Y:S01]  /*11c0*/  VIADD R95, R95, 0xffffffff ;  /* 0xffffffff5f5f7836 */ /* 0x002fe20000000000 */
[----:B------:R-:W-:-:S09]  /*11d0*/  UMOV UR41, URZ ;  /* 0x0000003f00297c82 */ /* 0x000fd20008000000 */
.L_x_158:
[----:B0-----:R-:W0:Y:S01]  /*11e0*/  SHFL.IDX PT, R0, R94, RZ, 0x1f ;  /* 0x00001fff5e007589 */ /* 0x001e2200000e0000 */
[----:B-1----:R-:W1:Y:S01]  /*11f0*/  S2UR UR7, SR_CgaCtaId ;  /* 0x00000000000779c3 */ /* 0x002e620000008800 */
[----:B------:R-:W-:Y:S01]  /*1200*/  UMOV UR6, 0x400 ;  /* 0x0000040000067882 */ /* 0x000fe20000000000 */
[----:B0-----:R-:W-:Y:S01]  /*1210*/  R2UR UR4, R0 ;  /* 0x00000000000472ca */ /* 0x001fe200000e0000 */
[----:B-1----:R-:W-:-:S12]  /*1220*/  ULEA UR46, UR7, UR6, 0x18 ;  /* 0x00000006072e7291 */ /* 0x002fd8000f8ec03f */
[----:B------:R-:W-:-:S04]  /*1230*/  ULEA.HI UR5, UR4, UR4, URZ, 0x1 ;  /* 0x0000000404057291 */ /* 0x000fc8000f8f083f */
[----:B------:R-:W-:-:S04]  /*1240*/  ULOP3.LUT UR5, UR5, 0x7fffe, URZ, 0xc0, !UPT ;  /* 0x0007fffe05057892 */ /* 0x000fc8000f8ec03f */
[----:B------:R-:W-:-:S03]  /*1250*/  UIADD3 UR5, UR4, -UR5, URZ ;  /* 0x8000000504057290 */ /* 0x000fc6000fffe03f */
[----:B------:R-:W-:Y:S01]  /*1260*/  ULDC UR4, c[0x0][0x28c] ;  /* 0x0000a30000047ab9 */ /* 0x000fe20000000800 */
[----:B------:R-:W-:Y:S01]  /*1270*/  ULEA UR5, UR5, UR46, 0xd ;  /* 0x0000002e05057291 */ /* 0x000fe2000f8e683f */
[----:B------:R-:W-:-:S03]  /*1280*/  ISETP.LT.AND P0, PT, RZ, UR4, PT ;  /* 0x00000004ff007c0c */ /* 0x000fc6000bf01270 */
[----:B------:R-:W-:-:S04]  /*1290*/  UIADD3 UR5, UR5, 0x100, URZ ;  /* 0x0000010005057890 */ /* 0x000fc8000fffe03f */
[----:B------:R-:W-:-:S04]  /*12a0*/  USHF.R.U32.HI UR5, URZ, 0x4, UR5 ;  /* 0x000000043f057899 */ /* 0x000fc80008011605 */
[----:B------:R-:W-:-:S04]  /*12b0*/  ULOP3.LUT UR5, UR5, 0x3fff, URZ, 0xc0, !UPT ;  /* 0x00003fff05057892 */ /* 0x000fc8000f8ec03f */
[----:B------:R-:W-:Y:S01]  /*12c0*/  ULOP3.LUT UR45, UR5, 0x10000, URZ, 0xfc, !UPT ;  /* 0x00010000052d7892 */ /* 0x000fe2000f8efc3f */
[----:B--2345:R-:W-:Y:S11]  /*12d0*/  @P0 BRA `(.L_x_13) ;  /* 0x0000000000400947 */ /* 0x03cff60003800000 */
[----:B------:R-:W-:Y:S01]  /*12e0*/  MOV R0, 0x0 ;  /* 0x0000000000007802 */ /* 0x000fe20000000f00 */
[----:B------:R-:W-:Y:S01]  /*12f0*/  ULDC.64 UR4, c[0x4][0x68] ;  /* 0x01001a0000047ab9 */ /* 0x000fe20000000a00 */
[----:B------:R-:W-:Y:S01]  /*1300*/  ULDC.64 UR6, c[0x4][0x8] ;  /* 0x0100020000067ab9 */ /* 0x000fe20000000a00 */
[----:B------:R-:W-:Y:S01]  /*1310*/  IMAD.U32 R4, RZ, RZ, UR4 ;  /* 0x00000004ff047e24 */ /* 0x000fe2000f8e00ff */
[----:B------:R0:W1:Y:S01]  /*1320*/  LDC.64 R14, c[0x4][R0] ;  /* 0x01000000000e7b82 */ /* 0x0000620000000a00 */
[----:B------:R-:W-:Y:S01]  /*1330*/  IMAD.U32 R5, RZ, RZ, UR5 ;  /* 0x00000005ff057e24 */ /* 0x000fe2000f8e00ff */
[----:B------:R-:W-:Y:S01]  /*1340*/  ULDC.64 UR4, c[0x4][0x70] ;  /* 0x01001c0000047ab9 */ /* 0x000fe20000000a00 */
[----:B------:R-:W-:Y:S02]  /*1350*/  IMAD.U32 R10, RZ, RZ, UR6 ;  /* 0x00000006ff0a7e24 */ /* 0x000fe4000f8e00ff */
[----:B------:R-:W-:Y:S02]  /*1360*/  IMAD.U32 R6, RZ, RZ, UR4 ;  /* 0x00000004ff067e24 */ /* 0x000fe4000f8e00ff */
[----:B------:R-:W-:-:S02]  /*1370*/  IMAD.U32 R7, RZ, RZ, UR5 ;  /* 0x00000005ff077e24 */ /* 0x000fc4000f8e00ff */
[----:B------:R-:W-:Y:S02]  /*1380*/  IMAD.U32 R11, RZ, RZ, UR7 ;  /* 0x00000007ff0b7e24 */ /* 0x000fe4000f8e00ff */
[----:B------:R-:W-:Y:S02]  /*1390*/  IMAD.MOV.U32 R8, RZ, RZ, 0x1e1 ;  /* 0x000001e1ff087424 */ /* 0x000fe400078e00ff */
[----:B------:R-:W-:Y:S02]  /*13a0*/  IMAD.MOV.U32 R12, RZ, RZ, 0x1 ;  /* 0x00000001ff0c7424 */ /* 0x000fe400078e00ff */
[----:B0-----:R-:W-:-:S07]  /*13b0*/  IMAD.MOV.U32 R13, RZ, RZ, RZ ;  /* 0x000000ffff0d7224 */ /* 0x001fce00078e00ff */
[----:B------:R-:W-:-:S07]  /*13c0*/  LEPC R20, `(.L_x_13) ;  /* 0x000000001014794e */ /* 0x000fce0000000000 */
[----:B-1---5:R-:W-:Y:S05]  /*13d0*/  CALL.ABS.NOINC R14 ;  /* 0x000000000e007343 */ /* 0x022fea0003c00000 */
.L_x_13:
[----:B------:R-:W-:-:S13]  /*13e0*/  ISETP.NE.AND P0, PT, R98, 0x3, PT ;  /* 0x000000036200780c */ /* 0x000fda0003f05270 */
[----:B------:R-:W-:Y:S05]  /*13f0*/  @!P0 BRA `(.L_x_14) ;  /* 0x0000000000048947 */ /* 0x000fea0003800000 */
[----:B------:R-:W-:Y:S01]  /*1400*/  BPT.TRAP 0x1 ;  /* 0x000000040000795c */ /* 0x000fe20000300000 */
.L_x_14:
[----:B------:R-:W-:Y:S02]  /*1410*/  IMAD.U32 R3, RZ, RZ, UR41 ;  /* 0x00000029ff037e24 */ /* 0x000fe4000f8e00ff */
[----:B------:R-:W-:-:S03]  /*1420*/  IMAD.U32 R0, RZ, RZ, UR40 ;  /* 0x00000028ff007e24 */ /* 0x000fc6000f8e00ff */
[----:B------:R-:W-:Y:S02]  /*1430*/  LEA R3, R3, UR46, 0x3 ;  /* 0x0000002e03037c11 */ /* 0x000fe4000f8e18ff */
[----:B------:R-:W-:-:S04]  /*1440*/  SHF.L.U32 R0, R0, 0x1f, RZ ;  /* 0x0000001f00007819 */ /* 0x000fc800000006ff */
[----:B------:R0:W1:Y:S01]  /*1450*/  SYNCS.PHASECHK.TRANS64.TRYWAIT P1, [R3+URZ], R0 ;  /* 0x00000000030075a7 */ /* 0x000062000802017f */
[----:B------:R-:W-:Y:S05]  /*1460*/  @!P0 BRA `(.L_x_15) ;  /* 0x0000000000048947 */ /* 0x000fea0003800000 */
[----:B------:R-:W-:Y:S01]  /*1470*/  BPT.TRAP 0x1 ;  /* 0x000000040000795c */ /* 0x000fe20000300000 */
.L_x_15:
[----:B------:R-:W-:-:S05]  /*1480*/  IMAD.U32 R4, RZ, RZ, UR44 ;  /* 0x0000002cff047e24 */ /* 0x000fca000f8e00ff */
[----:B------:R-:W-:Y:S01]  /*1490*/  ISETP.GE.AND P2, PT, R4, 0x1, PT ;  /* 0x000000010400780c */ /* 0x000fe20003f46270 */
[----:B-1----:R-:W-:-:S12]  /*14a0*/  @P1 BRA `(.L_x_16) ;  /* 0x0000000000081947 */ /* 0x002fd80003800000 */
[----:B------:R-:W1:Y:S02]  /*14b0*/  SYNCS.PHASECHK.TRANS64.TRYWAIT P1, [R3+URZ], R0 ;  /* 0x00000000030075a7 */ /* 0x000e64000802017f */
[----:B-1----:R-:W-:Y:S05]  /*14c0*/  @!P1 BRA `(.L_x_17) ;  /* 0x0000006400a49947 */ /* 0x002fea0003800000 */
.L_x_16:
[----:B------:R-:W-:Y:S05]  /*14d0*/  WARPSYNC.ALL ;  /* 0x0000000000007948 */ /* 0x000fea0003800000 */
[----:B------:R-:W-:Y:S01]  /*14e0*/  UIADD3 UR4, UR46, 0x14100, URZ ;  /* 0x000141002e047890 */ /* 0x000fe2000fffe03f */
[----:B------:R-:W-:Y:S01]  /*14f0*/  WARPGROUP.ARRIVE ;  /* 0x00000000000079c5 */ /* 0x000fe20000000000 */
[----:B------:R-:W-:Y:S02]  /*1500*/  ULEA UR5, UR41, UR45, 0xa ;  /* 0x0000002d29057291 */ /* 0x000fe4000f8e503f */
[----:B------:R-:W-:Y:S01]  /*1510*/  USHF.R.U32.HI UR4, URZ, 0x4, UR4 ;  /* 0x000000043f047899 */ /* 0x000fe20008011604 */
[----:B------:R-:W-:Y:S01]  /*1520*/  UMOV UR9, 0x40000040 ;  /* 0x4000004000097882 */ /* 0x000fe20000000000 */
[----:B------:R-:W-:-:S02]  /*1530*/  UMOV UR11, 0x40000040 ;  /* 0x40000040000b7882 */ /* 0x000fc40000000000 */
[----:B------:R-:W-:Y:S01]  /*1540*/  ULOP3.LUT UR4, UR4, 0x3fff, URZ, 0xc0, !UPT ;  /* 0x00003fff04047892 */ /* 0x000fe2000f8ec03f */
[----:B------:R-:W-:-:S03]  /*1550*/  UMOV UR8, UR5 ;  /* 0x0000000500087c82 */ /* 0x000fc60008000000 */
[----:B------:R-:W-:-:S04]  /*1560*/  ULOP3.LUT UR4, UR4, 0x10000, URZ, 0xfc, !UPT ;  /* 0x0001000004047892 */ /* 0x000fc8000f8efc3f */
[----:B------:R-:W-:-:S07]  /*1570*/  ULEA UR6, UR41, UR4, 0xa ;  /* 0x0000000429067291 */ /* 0x000fce000f8e503f */
[----:B------:R-:W-:Y:S02]  /*1580*/  UMOV UR10, UR6 ;  /* 0x00000006000a7c82 */ /* 0x000fe40008000000 */
[----:B------:R-:W-:Y:S01]  /*1590*/  HGMMA.64x128x16.F32 R24, gdesc[UR8], RZ, !UPT, gsb0 ;  /* 0x01e00000081879f0 */ /* 0x000fe2000c0008ff */
[----:B------:R-:W-:Y:S02]  /*15a0*/  UIADD3 UR8, UR5, 0x2, URZ ;  /* 0x0000000205087890 */ /* 0x000fe4000fffe03f */
[----:B------:R-:W-:Y:S01]  /*15b0*/  UIADD3 UR10, UR6, 0x2, URZ ;  /* 0x00000002060a7890 */ /* 0x000fe2000fffe03f */
[----:B------:R-:W-:Y:S01]  /*15c0*/  UMOV UR9, 0x40000040 ;  /* 0x4000004000097882 */ /* 0x000fe20000000000 */
[----:B------:R-:W-:Y:S01]  /*15d0*/  UMOV UR11, 0x40000040 ;  /* 0x40000040000b7882 */ /* 0x000fe20000000000 */
[----:B------:R-:W-:Y:S02]  /*15e0*/  WARPGROUP.DEPBAR.LE gsb0, 0x0 ;  /* 0x00008000000079c5 */ /* 0x000fe40000010000 */
[----:B------:R-:W-:-:S06]  /*15f0*/  WARPGROUP.ARRIVE ;  /* 0x00000000000079c5 */ /* 0x000fcc0000000000 */
[----:B------:R-:W-:Y:S01]  /*1600*/  HGMMA.64x128x16.F32 R24, gdesc[UR8], R24, gsb0 ;  /* 0x01e00000081879f0 */ /* 0x000fe20008000818 */
        /* <DEDUP_REMOVED lines=13> */
[----:B------:R-:W-:Y:S03]  /*16e0*/  HGMMA.64x128x16.F32 R24, gdesc[UR8], R24, gsb0 ;  /* 0x01e00000081879f0 */ /* 0x000fe60008000818 */
[----:B------:R-:W-:Y:S02]  /*16f0*/  WARPGROUP.DEPBAR.LE gsb0, 0x0 ;  /* 0x00008000000079c5 */ /* 0x000fe40000010000 */
[----:B------:R-:W-:Y:S05]  /*1700*/  @!P2 BRA `(.L_x_18) ;  /* 0x00000004001ca947 */ /* 0x000fea0003800000 */
[----:B------:R-:W-:Y:S01]  /*1710*/  UIADD3 UR5, UR41, 0x1, URZ ;  /* 0x0000000129057890 */ /* 0x000fe2000fffe03f */
[----:B01----:R-:W-:-:S03]  /*1720*/  IMAD.U32 R0, RZ, RZ, UR44 ;  /* 0x0000002cff007e24 */ /* 0x003fc6000f8e00ff */
[----:B------:R-:W-:-:S04]  /*1730*/  UISETP.NE.AND UP0, UPT, UR5, 0x5, UPT ;  /* 0x000000050500788c */ /* 0x000fc8000bf05270 */
[----:B------:R-:W-:Y:S02]  /*1740*/  USEL UR6, URZ, 0x1, UP0 ;  /* 0x000000013f067887 */ /* 0x000fe40008000000 */
[----:B------:R-:W-:Y:S02]  /*1750*/  USEL UR5, UR5, URZ, UP0 ;  /* 0x0000003f05057287 */ /* 0x000fe40008000000 */
[----:B------:R-:W-:-:S06]  /*1760*/  ULOP3.LUT UR6, UR40, UR6, URZ, 0x3c, !UPT ;  /* 0x0000000628067292 */ /* 0x000fcc000f8e3c3f */
[----:B------:R-:W-:Y:S01]  /*1770*/  IMAD.U32 R5, RZ, RZ, UR6 ;  /* 0x00000006ff057e24 */ /* 0x000fe2000f8e00ff */
[----:B------:R-:W-:-:S06]  /*1780*/  UMOV UR6, UR41 ;  /* 0x0000002900067c82 */ /* 0x000fcc0008000000 */
.L_x_25:
[----:B01----:R-:W-:Y:S05]  /*1790*/  @!P0 BRA `(.L_x_19) ;  /* 0x0000000000048947 */ /* 0x003fea0003800000 */
[----:B------:R-:W-:Y:S01]  /*17a0*/  BPT.TRAP 0x1 ;  /* 0x000000040000795c */ /* 0x000fe20000300000 */
.L_x_19:
[----:B------:R-:W0:Y:S01]  /*17b0*/  S2UR UR8, SR_CgaCtaId ;  /* 0x00000000000879c3 */ /* 0x000e220000008800 */
[----:B------:R-:W-:Y:S01]  /*17c0*/  UMOV UR7, 0x400 ;  /* 0x0000040000077882 */ /* 0x000fe20000000000 */
[----:B------:R-:W-:Y:S01]  /*17d0*/  SHF.L.U32 R3, R5, 0x1f, RZ ;  /* 0x0000001f05037819 */ /* 0x000fe200000006ff */
[----:B0-----:R-:W-:-:S04]  /*17e0*/  ULEA UR13, UR8, UR7, 0x18 ;  /* 0x00000007080d7291 */ /* 0x001fc8000f8ec03f */
[----:B------:R-:W-:-:S09]  /*17f0*/  ULEA UR7, UR5, UR13, 0x3 ;  /* 0x0000000d05077291 */ /* 0x000fd2000f8e183f */
[----:B------:R0:W1:Y:S01]  /*1800*/  SYNCS.PHASECHK.TRANS64.TRYWAIT P1, [UR7], R3 ;  /* 0x00000003ff0075a7 */ /* 0x0000620008020147 */
[----:B------:R-:W-:Y:S05]  /*1810*/  @!P0 BRA `(.L_x_20) ;  /* 0x0000000000048947 */ /* 0x000fea0003800000 */
[----:B------:R-:W-:Y:S01]  /*1820*/  BPT.TRAP 0x1 ;  /* 0x000000040000795c */ /* 0x000fe20000300000 */
.L_x_20:
[----:B-1----:R-:W-:Y:S05]  /*1830*/  @P1 BRA `(.L_x_21) ;  /* 0x0000000000081947 */ /* 0x002fea0003800000 */
[----:B------:R-:W1:Y:S02]  /*1840*/  SYNCS.PHASECHK.TRANS64.TRYWAIT P1, [UR7], R3 ;  /* 0x00000003ff0075a7 */ /* 0x000e640008020147 */
[----:B-1----:R-:W-:Y:S05]  /*1850*/  @!P1 BRA `(.L_x_22) ;  /* 0x0000006000d49947 */ /* 0x002fea0003800000 */
.L_x_21:
[----:B------:R-:W-:Y:S01]  /*1860*/  ULEA UR7, UR5, UR45, 0xa ;  /* 0x0000002d05077291 */ /* 0x000fe2000f8e503f */
[----:B------:R-:W-:Y:S01]  /*1870*/  WARPGROUP.ARRIVE ;  /* 0x00000000000079c5 */ /* 0x000fe20000000000 */
[----:B------:R-:W-:Y:S01]  /*1880*/  ULEA UR12, UR5, UR4, 0xa ;  /* 0x00000004050c7291 */ /* 0x000fe2000f8e503f */
[----:B------:R-:W-:Y:S01]  /*1890*/  UMOV UR9, 0x40000040 ;  /* 0x4000004000097882 */ /* 0x000fe20000000000 */
[----:B------:R-:W-:-:S03]  /*18a0*/  UMOV UR11, 0x40000040 ;  /* 0x40000040000b7882 */ /* 0x000fc60000000000 */
[----:B------:R-:W-:Y:S02]  /*18b0*/  UMOV UR8, UR7 ;  /* 0x0000000700087c82 */ /* 0x000fe40008000000 */
[----:B------:R-:W-:Y:S02]  /*18c0*/  UMOV UR10, UR12 ;  /* 0x0000000c000a7c82 */ /* 0x000fe40008000000 */
[----:B------:R-:W-:Y:S01]  /*18d0*/  HGMMA.64x128x16.F32 R24, gdesc[UR8], R24, gsb0 ;  /* 0x01e00000081879f0 */ /* 0x000fe20008000818 */
[----:B------:R-:W-:Y:S02]  /*18e0*/  UIADD3 UR8, UR7, 0x2, URZ ;  /* 0x0000000207087890 */ /* 0x000fe4000fffe03f */
[----:B------:R-:W-:Y:S01]  /*18f0*/  UIADD3 UR10, UR12, 0x2, URZ ;  /* 0x000000020c0a7890 */ /* 0x000fe2000fffe03f */
[----:B------:R-:W-:Y:S01]  /*1900*/  UMOV UR9, 0x40000040 ;  /* 0x4000004000097882 */ /* 0x000fe20000000000 */
[----:B------:R-:W-:Y:S01]  /*1910*/  UMOV UR11, 0x40000040 ;  /* 0x40000040000b7882 */ /* 0x000fe20000000000 */
[----:B------:R-:W-:-:S02]  /*1920*/  WARPGROUP.DEPBAR.LE gsb0, 0x0 ;  /* 0x00008000000079c5 */ /* 0x000fc40000010000 */
        /* <DEDUP_REMOVED lines=18> */
[----:B------:R-:W-:Y:S01]  /*1a50*/  BPT.TRAP 0x1 ;  /* 0x000000040000795c */ /* 0x000fe20000300000 */
.L_x_23:
[----:B------:R-:W-:Y:S01]  /*1a60*/  ULEA UR7, UR6, UR13, 0x3 ;  /* 0x0000000d06077291 */ /* 0x000fe2000f8e183f */
[----:B------:R-:W-:-:S03]  /*1a70*/  ISETP.GT.U32.AND P1, PT, R18, 0x1, PT ;  /* 0x000000011200780c */ /* 0x000fc60003f24070 */
[----:B------:R-:W-:-:S04]  /*1a80*/  UIADD3 UR7, UR7, 0x28, URZ ;  /* 0x0000002807077890 */ /* 0x000fc8000fffe03f */
[----:B------:R-:W-:-:S09]  /*1a90*/  UPRMT UR7, URZ, 0x654, UR7 ;  /* 0x000006543f077896 */ /* 0x000fd20008000007 */
[----:B------:R-:W-:Y:S01]  /*1aa0*/  SYNCS.ARRIVE.TRANS64.RED.A1T0 RZ, [UR7], RZ ;  /* 0x000000ffffff79a7 */ /* 0x000fe20008100407 */
[----:B------:R-:W-:Y:S05]  /*1ab0*/  @P1 BRA `(.L_x_24) ;  /* 0x0000000000041947 */ /* 0x000fea0003800000 */
[----:B------:R-:W-:Y:S01]  /*1ac0*/  BPT.TRAP 0x1 ;  /* 0x000000040000795c */ /* 0x000fe20000300000 */
.L_x_24:
[----:B------:R-:W-:Y:S01]  /*1ad0*/  UIADD3 UR5, UR5, 0x1, URZ ;  /* 0x0000000105057890 */ /* 0x000fe2000fffe03f */
[C---:B------:R-:W-:Y:S01]  /*1ae0*/  ISETP.GT.AND P1, PT, R0.reuse, 0x1, PT ;  /* 0x000000010000780c */ /* 0x040fe20003f24270 */
[----:B------:R-:W-:Y:S01]  /*1af0*/  UIADD3 UR6, UR6, 0x1, URZ ;  /* 0x0000000106067890 */ /* 0x000fe2000fffe03f */
[----:B------:R-:W-:Y:S01]  /*1b00*/  VIADD R0, R0, 0xffffffff ;  /* 0xffffffff00007836 */ /* 0x000fe20000000000 */
[----:B------:R-:W-:Y:S02]  /*1b10*/  UISETP.NE.AND UP0, UPT, UR5, 0x5, UPT ;  /* 0x000000050500788c */ /* 0x000fe4000bf05270 */
[----:B------:R-:W-:Y:S02]  /*1b20*/  UISETP.NE.AND UP1, UPT, UR6, 0x5, UPT ;  /* 0x000000050600788c */ /* 0x000fe4000bf25270 */
[----:B------:R-:W-:Y:S02]  /*1b30*/  USEL UR7, URZ, 0x1, UP0 ;  /* 0x000000013f077887 */ /* 0x000fe40008000000 */
[----:B------:R-:W-:-:S02]  /*1b40*/  USEL UR5, UR5, URZ, UP0 ;  /* 0x0000003f05057287 */ /* 0x000fc40008000000 */
[----:B------:R-:W-:Y:S02]  /*1b50*/  USEL UR6, UR6, URZ, UP1 ;  /* 0x0000003f06067287 */ /* 0x000fe40008800000 */
[----:B------:R-:W-:Y:S01]  /*1b60*/  LOP3.LUT R5, R5, UR7, RZ, 0x3c, !PT ;  /* 0x0000000705057c12 */ /* 0x000fe2000f8e3cff */
[----:B------:R-:W-:Y:S09]  /*1b70*/  @P1 BRA `(.L_x_25) ;  /* 0xfffffffc00041947 */ /* 0x000ff2000383ffff */
.L_x_18:
[----:B01----:R-:W0:Y:S02]  /*1b80*/  LDC R0, c[0x0][0x28c] ;  /* 0x0000a300ff007b82 */ /* 0x003e240000000800 */
[----:B0-----:R-:W-:-:S13]  /*1b90*/  ISETP.GE.AND P1, PT, R0, 0x1, PT ;  /* 0x000000010000780c */ /* 0x001fda0003f26270 */
[----:B------:R-:W-:Y:S05]  /*1ba0*/  @!P1 BRA `(.L_x_26) ;  /* 0x0000000000409947 */ /* 0x000fea0003800000 */
[----:B------:R-:W-:Y:S05]  /*1bb0*/  @!P0 BRA `(.L_x_27) ;  /* 0x0000000000048947 */ /* 0x000fea0003800000 */
[----:B------:R-:W-:Y:S01]  /*1bc0*/  BPT.TRAP 0x1 ;  /* 0x000000040000795c */ /* 0x000fe20000300000 */
.L_x_27:
[----:B------:R-:W0:Y:S01]  /*1bd0*/  S2UR UR7, SR_CgaCtaId ;  /* 0x00000000000779c3 */ /* 0x000e220000008800 */
[----:B------:R-:W-:Y:S01]  /*1be0*/  UIADD3 UR6, UR44, UR41, URZ ;  /* 0x000000292c067290 */ /* 0x000fe2000fffe03f */
[----:B------:R-:W-:-:S03]  /*1bf0*/  ISETP.GT.U32.AND P0, PT, R18, 0x1, PT ;  /* 0x000000011200780c */ /* 0x000fc60003f04070 */
[----:B------:R-:W-:-:S04]  /*1c00*/  UIMAD.WIDE.U32 UR4, UR6, -0x33333333, URZ ;  /* 0xcccccccd060478a5 */ /* 0x000fc8000f8e003f */
[----:B------:R-:W-:-:S03]  /*1c10*/  USHF.R.U32.HI UR4, URZ, 0x2, UR5 ;  /* 0x000000023f047899 */ /* 0x000fc60008011605 */
[----:B------:R-:W-:Y:S01]  /*1c20*/  UMOV UR5, 0x400 ;  /* 0x0000040000057882 */ /* 0x000fe20000000000 */
[----:B------:R-:W-:Y:S02]  /*1c30*/  UIMAD UR6, UR4, -0x5, UR6 ;  /* 0xfffffffb040678a4 */ /* 0x000fe4000f8e0206 */
[----:B0-----:R-:W-:-:S04]  /*1c40*/  ULEA UR5, UR7, UR5, 0x18 ;  /* 0x0000000507057291 */ /* 0x001fc8000f8ec03f */
[----:B------:R-:W-:-:S04]  /*1c50*/  ULEA UR6, UR6, UR5, 0x3 ;  /* 0x0000000506067291 */ /* 0x000fc8000f8e183f */
[----:B------:R-:W-:-:S04]  /*1c60*/  UIADD3 UR6, UR6, 0x28, URZ ;  /* 0x0000002806067890 */ /* 0x000fc8000fffe03f */
[----:B------:R-:W-:-:S09]  /*1c70*/  UPRMT UR6, URZ, 0x654, UR6 ;  /* 0x000006543f067896 */ /* 0x000fd20008000006 */
[----:B------:R-:W-:Y:S01]  /*1c80*/  SYNCS.ARRIVE.TRANS64.RED.A1T0 RZ, [UR6], RZ ;  /* 0x000000ffffff79a7 */ /* 0x000fe20008100406 */
[----:B------:R-:W-:Y:S05]  /*1c90*/  @P0 BRA `(.L_x_26) ;  /* 0x0000000000040947 */ /* 0x000fea0003800000 */
[----:B------:R-:W-:Y:S01]  /*1ca0*/  BPT.TRAP 0x1 ;  /* 0x000000040000795c */ /* 0x000fe20000300000 */
.L_x_26:
[----:B------:R-:W-:Y:S01]  /*1cb0*/  IMAD.SHL.U32 R6, R100, 0x80, RZ ;  /* 0x0000008064067824 */ /* 0x000fe200078e00ff */
[----:B------:R-:W-:Y:S01]  /*1cc0*/  UIADD3 UR41, UR43, UR41, URZ ;  /* 0x000000292b297290 */ /* 0x000fe2000fffe03f */
[----:B------:R-:W-:Y:S01]  /*1cd0*/  SHF.R.S32.HI R11, RZ, 0x1f, R99 ;  /* 0x0000001fff0b7819 */ /* 0x000fe20000011463 */
[----:B------:R-:W-:Y:S01]  /*1ce0*/  UISETP.GE.U32.AND UP1, UPT, UR43, 0x5, UPT ;  /* 0x000000052b00788c */ /* 0x000fe2000bf26070 */
[----:B------:R-:W-:Y:S01]  /*1cf0*/  IMAD.SHL.U32 R10, R101, 0x80, RZ ;  /* 0x00000080650a7824 */ /* 0x000fe200078e00ff */
[----:B------:R-:W-:Y:S01]  /*1d00*/  ULDC UR7, c[0x0][0x288] ;  /* 0x0000a20000077ab9 */ /* 0x000fe20000000800 */
[C---:B------:R-:W-:Y:S01]  /*1d10*/  LOP3.LUT R8, R6.reuse, 0x6, R93, 0xf8, !PT ;  /* 0x0000000606087812 */ /* 0x040fe200078ef85d */
[----:B------:R-:W-:Y:S01]  /*1d20*/  UISETP.GT.U32.AND UP0, UPT, UR41, 0x4, UPT ;  /* 0x000000042900788c */ /* 0x000fe2000bf04070 */
[----:B------:R-:W-:Y:S01]  /*1d30*/  ISETP.GE.AND P0, PT, R6, UR7, PT ;  /* 0x0000000706007c0c */ /* 0x000fe2000bf06270 */
[----:B------:R-:W-:Y:S01]  /*1d40*/  ULDC.64 UR4, c[0x0][0x5d0] ;  /* 0x0001740000047ab9 */ /* 0x000fe20000000a00 */
[--C-:B------:R-:W-:Y:S01]  /*1d50*/  SHF.R.S32.HI R9, RZ, 0x1f, R8.reuse ;  /* 0x0000001fff097819 */ /* 0x100fe20000011408 */
[----:B------:R-:W-:Y:S01]  /*1d60*/  ULDC UR10, c[0x0][0x284] ;  /* 0x0000a100000a7ab9 */ /* 0x000fe20000000800 */
[----:B------:R-:W-:Y:S01]  /*1d70*/  IMAD R0, R11, UR4, RZ ;  /* 0x000000040b007c24 */ /* 0x000fe2000f8e02ff */
[----:B------:R-:W-:Y:S01]  /*1d80*/  UISETP.LT.U32.AND UP0, UPT, UR43, 0x5, UP0 ;  /* 0x000000052b00788c */ /* 0x000fe20008701070 */
[----:B------:R-:W-:Y:S01]  /*1d90*/  ISETP.GE.OR P0, PT, R10, UR10, P0 ;  /* 0x0000000a0a007c0c */ /* 0x000fe20008706670 */
[----:B------:R-:W-:Y:S01]  /*1da0*/  IMAD.WIDE.U32 R4, R99, UR4, R8 ;  /* 0x0000000463047c25 */ /* 0x000fe2000f8e0008 */
[----:B------:R-:W-:Y:S01]  /*1db0*/  ULDC.64 UR8, c[0x0][0x5c8] ;  /* 0x0001720000087ab9 */ /* 0x000fe20000000a00 */
[----:B------:R-:W-:-:S02]  /*1dc0*/  USEL UR6, URZ, 0x1, !UP0 ;  /* 0x000000013f067887 */ /* 0x000fc4000c000000 */
[----:B------:R-:W-:Y:S01]  /*1dd0*/  IMAD R3, R99, UR5, R0 ;  /* 0x0000000563037c24 */ /* 0x000fe2000f8e0200 */
[----:B------:R-:W-:Y:S01]  /*1de0*/  @UP1 UIMAD.WIDE.U32 UR4, UR41, -0x33333333, URZ ;  /* 0xcccccccd290418a5 */ /* 0x000fe2000f8e003f */
[----:B------:R-:W-:Y:S01]  /*1df0*/  IMAD.WIDE R100, R101, 0x80, R22 ;  /* 0x0000008065647825 */ /* 0x000fe200078e0216 */
[----:B------:R-:W-:Y:S02]  /*1e00*/  ULOP3.LUT UR40, UR40, UR6, URZ, 0x3c, !UPT ;  /* 0x0000000628287292 */ /* 0x000fe4000f8e3c3f */
[----:B------:R-:W-:Y:S01]  /*1e10*/  @UP1 USHF.R.U32.HI UR4, URZ, 0x2, UR5 ;  /* 0x000000023f041899 */ /* 0x000fe20008011605 */
[----:B------:R-:W-:Y:S02]  /*1e20*/  IMAD.IADD R5, R5, 0x1, R3 ;  /* 0x0000000105057824 */ /* 0x000fe400078e0203 */
[----:B------:R-:W-:Y:S01]  /*1e30*/  IMAD R3, R101, UR8, RZ ;  /* 0x0000000865037c24 */ /* 0x000fe2000f8e02ff */
[----:B------:R-:W-:Y:S01]  /*1e40*/  @UP1 ULOP3.LUT UR40, UR40, 0x1, UR4, 0x78, !UPT ;  /* 0x0000000128281892 */ /* 0x000fe2000f8e7804 */
[----:B------:R-:W-:-:S04]  /*1e50*/  IMAD.WIDE.U32 R102, R100, UR8, R4 ;  /* 0x0000000864667c25 */ /* 0x000fc8000f8e0004 */
[----:B------:R-:W-:Y:S02]  /*1e60*/  IMAD R7, R100, UR9, R3 ;  /* 0x0000000964077c24 */ /* 0x000fe4000f8e0203 */
[----:B------:R-:W-:Y:S01]  /*1e70*/  IMAD.MOV.U32 R0, RZ, RZ, -0x1 ;  /* 0xffffffffff007424 */ /* 0x000fe200078e00ff */
[----:B------:R-:W-:Y:S06]  /*1e80*/  @P0 BRA `(.L_x_28) ;  /* 0x00000040001c0947 */ /* 0x000fec0003800000 */
[----:B-----5:R-:W-:Y:S01]  /*1e90*/  FSETP.NEU.AND P0, PT, R88, RZ, PT ;  /* 0x000000ff5800720b */ /* 0x020fe20003f0d000 */
[----:B------:R-:W-:Y:S01]  /*1ea0*/  IMAD.IADD R4, R89, 0x1, -R6 ;  /* 0x0000000159047824 */ /* 0x000fe200078e0a06 */
[----:B------:R-:W-:Y:S01]  /*1eb0*/  BSSY B0, `(.L_x_28) ;  /* 0x0000404000007945 */ /* 0x000fe20003800000 */
[----:B------:R-:W-:Y:S02]  /*1ec0*/  IMAD.IADD R3, R97, 0x1, -R10 ;  /* 0x0000000161037824 */ /* 0x000fe400078e0a0a */
[----:B------:R-:W-:Y:S01]  /*1ed0*/  IMAD.IADD R113, R103, 0x1, R7 ;  /* 0x0000000167717824 */ /* 0x000fe200078e0207 */
[----:B------:R-:W-:-:S04]  /*1ee0*/  ISETP.GT.AND P2, PT, R4, RZ, PT ;  /* 0x000000ff0400720c */ /* 0x000fc80003f44270 */
[----:B------:R-:W-:-:S03]  /*1ef0*/  ISETP.GT.AND P1, PT, R3, RZ, P2 ;  /* 0x000000ff0300720c */ /* 0x000fc60001724270 */
[----:B------:R-:W-:Y:S10]  /*1f00*/  @!P0 BRA `(.L_x_29) ;  /* 0x0000002c00288947 */ /* 0x000ff40003800000 */
[----:B------:R-:W0:Y:S01]  /*1f10*/  LDC.64 R106, c[0x0][0x5b8] ;  /* 0x00016e00ff6a7b82 */ /* 0x000e220000000a00 */
[----:B------:R-:W-:-:S07]  /*1f20*/  ULDC.64 UR4, c[0x0][0x5c0] ;  /* 0x0001700000047ab9 */ /* 0x000fce0000000a00 */
[----:B------:R-:W1:Y:S08]  /*1f30*/  LDC.64 R108, c[0x0][0x5b0] ;  /* 0x00016c00ff6c7b82 */ /* 0x000e700000000a00 */
[----:B------:R-:W2:Y:S01]  /*1f40*/  LDC.64 R110, c[0x0][0x5a8] ;  /* 0x00016a00ff6e7b82 */ /* 0x000ea20000000a00 */
[-C--:B0-----:R-:W-:Y:S02]  /*1f50*/  IMAD R6, R11, R106.reuse, RZ ;  /* 0x0000006a0b067224 */ /* 0x081fe400078e02ff */
[----:B------:R-:W-:-:S04]  /*1f60*/  IMAD.WIDE.U32 R104, R99, R106, R8 ;  /* 0x0000006a63687225 */ /* 0x000fc800078e0008 */
[----:B------:R-:W-:Y:S02]  /*1f70*/  IMAD R103, R99, R107, R6 ;  /* 0x0000006b63677224 */ /* 0x000fe400078e0206 */
[-C--:B-1----:R-:W-:Y:S02]  /*1f80*/  IMAD R5, R101, R108.reuse, RZ ;  /* 0x0000006c65057224 */ /* 0x082fe400078e02ff */
[----:B------:R-:W-:Y:S02]  /*1f90*/  IMAD.IADD R13, R105, 0x1, R103 ;  /* 0x00000001690d7824 */ /* 0x000fe400078e0267 */
[----:B------:R-:W-:Y:S02]  /*1fa0*/  IMAD.MOV.U32 R12, RZ, RZ, R104 ;  /* 0x000000ffff0c7224 */ /* 0x000fe400078e0068 */
[C---:B------:R-:W-:Y:S02]  /*1fb0*/  IMAD R107, R100.reuse, R109, R5 ;  /* 0x0000006d646b7224 */ /* 0x040fe400078e0205 */
[----:B------:R-:W-:-:S04]  /*1fc0*/  IMAD.WIDE.U32 R6, R100, R108, R12 ;  /* 0x0000006c64067225 */ /* 0x000fc800078e000c */
[----:B------:R-:W-:Y:S01]  /*1fd0*/  IMAD.IADD R5, R7, 0x1, R107 ;  /* 0x0000000107057824 */ /* 0x000fe200078e026b */
[----:B--2---:R-:W-:-:S04]  /*1fe0*/  LEA R14, P0, R6, R110, 0x1 ;  /* 0x0000006e060e7211 */ /* 0x004fc800078008ff */
[----:B------:R-:W-:-:S05]  /*1ff0*/  LEA.HI.X R15, R6, R111, R5, 0x1, P0 ;  /* 0x0000006f060f7211 */ /* 0x000fca00000f0c05 */
[----:B------:R0:W2:Y:S01]  /*2000*/  @P1 LDG.E.LTC128B.U16 R5, desc[UR38][R14.64] ;  /* 0x000000260e051981 */ /* 0x0000a2000c1e1520 */
[----:B------:R-:W-:Y:S01]  /*2010*/  LEA R10, P0, R102, UR4, 0x1 ;  /* 0x00000004660a7c11 */ /* 0x000fe2000f8008ff */
[----:B------:R-:W-:Y:S01]  /*2020*/  IMAD.WIDE.U32 R6, R100, R108, R8 ;  /* 0x0000006c64067225 */ /* 0x000fe200078e0008 */
[----:B------:R-:W-:Y:S03]  /*2030*/  BSSY B1, `(.L_x_30) ;  /* 0x0000012000017945 */ /* 0x000fe60003800000 */
[----:B------:R-:W-:Y:S02]  /*2040*/  IMAD.IADD R7, R107, 0x1, R7 ;  /* 0x000000016b077824 */ /* 0x000fe400078e0207 */
[----:B------:R-:W-:Y:S01]  /*2050*/  IMAD.WIDE.U32 R20, R99, R106, R6 ;  /* 0x0000006a63147225 */ /* 0x000fe200078e0006 */
[----:B0-----:R-:W-:-:S03]  /*2060*/  SHF.L.U64.HI R15, R108, 0x3, R109 ;  /* 0x000000036c0f7819 */ /* 0x001fc6000001026d */
[----:B------:R-:W-:Y:S01]  /*2070*/  IMAD.IADD R7, R103, 0x1, R21 ;  /* 0x0000000167077824 */ /* 0x000fe200078e0215 */
[----:B------:R-:W-:Y:S01]  /*2080*/  LEA R6, P4, R20, R110, 0x1 ;  /* 0x0000006e14067211 */ /* 0x000fe200078808ff */
[----:B------:R-:W-:-:S03]  /*2090*/  IMAD.SHL.U32 R14, R108, 0x8, RZ ;  /* 0x000000086c0e7824 */ /* 0x000fc600078e00ff */
[----:B------:R-:W-:Y:S01]  /*20a0*/  LEA.HI.X R7, R20, R111, R7, 0x1, P4 ;  /* 0x0000006f14077211 */ /* 0x000fe200020f0c07 */
[----:B--2---:R-:W-:-:S05]  /*20b0*/  HADD2.F32 R11, -RZ, R5.H0_H0 ;  /* 0x20000005ff0b7230 */ /* 0x004fca0000004100 */
[----:B------:R-:W-:-:S04]  /*20c0*/  FMUL R11, R11, R88 ;  /* 0x000000580b0b7220 */ /* 0x000fc80000400000 */
[----:B------:R-:W-:Y:S01]  /*20d0*/  FFMA R24, R24, R19, R11 ;  /* 0x0000001318187223 */ /* 0x000fe2000000000b */
[----:B------:R-:W-:Y:S02]  /*20e0*/  LEA.HI.X R11, R102, UR5, R113, 0x1, P0 ;  /* 0x00000005660b7c11 */ /* 0x000fe400080f0c71 */
[----:B------:R-:W-:Y:S02]  /*20f0*/  ISETP.GT.AND P0, PT, R4, 0x1, PT ;  /* 0x000000010400780c */ /* 0x000fe40003f04270 */
[----:B------:R-:W-:Y:S02]  /*2100*/  F2FP.F16.F32.PACK_AB R24, RZ, R24 ;  /* 0x00000018ff18723e */ /* 0x000fe400000000ff */
[----:B------:R-:W-:-:S03]  /*2110*/  ISETP.GT.AND P3, PT, R3, RZ, P0 ;  /* 0x000000ff0300720c */ /* 0x000fc60000764270 */
[----:B------:R0:W-:Y:S10]  /*2120*/  @P1 STG.E.U16 desc[UR38][R10.64], R24 ;  /* 0x000000180a001986 */ /* 0x0001f4000c101526 */
[----:B------:R-:W-:Y:S05]  /*2130*/  @!P3 BRA `(.L_x_31) ;  /* 0x000000000004b947 */ /* 0x000fea0003800000 */
[----:B------:R1:W5:Y:S02]  /*2140*/  LDG.E.LTC128B.U16 R5, desc[UR38][R6.64+0x2] ;  /* 0x0000022606057981 */ /* 0x000364000c1e1520 */
.L_x_31:
[----:B------:R-:W-:Y:S05]  /*2150*/  BSYNC B1 ;  /* 0x0000000000017941 */ /* 0x000fea0003800000 */
.L_x_30:
[----:B-----5:R-:W-:Y:S01]  /*2160*/  HADD2.F32 R101, -RZ, R5.H0_H0 ;  /* 0x20000005ff657230 */ /* 0x020fe20000004100 */
[----:B------:R-:W-:Y:S01]  /*2170*/  ISETP.GT.AND P2, PT, R3, 0x8, P2 ;  /* 0x000000080300780c */ /* 0x000fe20001744270 */
[----:B------:R-:W-:Y:S01]  /*2180*/  IMAD.WIDE.U32 R20, R100, R108, R14 ;  /* 0x0000006c64147225 */ /* 0x000fe200078e000e */
[----:B0-----:R-:W-:-:S03]  /*2190*/  PRMT R24, R5, 0x7610, R24 ;  /* 0x0000761005187816 */ /* 0x001fc60000000018 */
[----:B------:R-:W-:Y:S01]  /*21a0*/  FMUL R12, R101, R88 ;  /* 0x00000058650c7220 */ /* 0x000fe20000400000 */
[----:B------:R-:W-:Y:S01]  /*21b0*/  IMAD.IADD R107, R107, 0x1, R21 ;  /* 0x000000016b6b7824 */ /* 0x000fe200078e0215 */
[----:B------:R-:W-:Y:S02]  /*21c0*/  IADD3 R104, P1, R104, R20, RZ ;  /* 0x0000001468687210 */ /* 0x000fe40007f3e0ff */
[----:B------:R-:W-:-:S03]  /*21d0*/  FFMA R12, R25, R19, R12 ;  /* 0x00000013190c7223 */ /* 0x000fc6000000000c */
[----:B------:R-:W-:Y:S01]  /*21e0*/  IMAD.X R13, R107, 0x1, R13, P1 ;  /* 0x000000016b0d7824 */ /* 0x000fe200008e060d */
[C---:B------:R-:W-:Y:S02]  /*21f0*/  LEA R14, P1, R104.reuse, R110, 0x1 ;  /* 0x0000006e680e7211 */ /* 0x040fe400078208ff */
[----:B------:R-:W-:Y:S02]  /*2200*/  F2FP.F16.F32.PACK_AB R12, RZ, R12 ;  /* 0x0000000cff0c723e */ /* 0x000fe400000000ff */
[----:B------:R-:W-:Y:S02]  /*2210*/  LEA.HI.X R15, R104, R111, R13, 0x1, P1 ;  /* 0x0000006f680f7211 */ /* 0x000fe400008f0c0d */
[----:B------:R-:W-:-:S05]  /*2220*/  PRMT R21, R12, 0x7610, R21 ;  /* 0x000076100c157816 */ /* 0x000fca0000000015 */
[----:B------:R0:W-:Y:S04]  /*2230*/  @P3 STG.E.U16 desc[UR38][R10.64+0x2], R21 ;  /* 0x000002150a003986 */ /* 0x0001e8000c101526 */
[----:B------:R-:W2:Y:S01]  /*2240*/  @P2 LDG.E.LTC128B.U16 R24, desc[UR38][R14.64] ;  /* 0x000000260e182981 */ /* 0x000ea2000c1e1520 */
[----:B------:R-:W-:Y:S01]  /*2250*/  IADD3 R20, P1, R8, R20, RZ ;  /* 0x0000001408147210 */ /* 0x000fe20007f3e0ff */
[----:B------:R-:W-:Y:S01]  /*2260*/  BSSY B1, `(.L_x_32) ;  /* 0x0000011000017945 */ /* 0x000fe20003800000 */
[C---:B------:R-:W-:Y:S02]  /*2270*/  SHF.L.U64.HI R13, R92.reuse, 0x1, R91 ;  /* 0x000000015c0d7819 */ /* 0x040fe4000001025b */
[----:B------:R-:W-:Y:S01]  /*2280*/  ISETP.GT.AND P0, PT, R3, 0x8, P0 ;  /* 0x000000080300780c */ /* 0x000fe20000704270 */
[----:B0-----:R-:W-:Y:S01]  /*2290*/  IMAD.X R21, R9, 0x1, R107, P1 ;  /* 0x0000000109157824 */ /* 0x001fe200008e066b */
[----:B------:R-:W-:Y:S01]  /*22a0*/  LEA R12, P1, R92, R10, 0x1 ;  /* 0x0000000a5c0c7211 */ /* 0x000fe200078208ff */
[----:B------:R-:W-:-:S04]  /*22b0*/  IMAD.WIDE.U32 R20, R99, R106, R20 ;  /* 0x0000006a63147225 */ /* 0x000fc800078e0014 */
[----:B------:R-:W-:Y:S01]  /*22c0*/  IMAD.X R13, R13, 0x1, R11, P1 ;  /* 0x000000010d0d7824 */ /* 0x000fe200008e060b */
[----:B------:R-:W-:Y:S01]  /*22d0*/  LEA R8, P3, R20, R110, 0x1 ;  /* 0x0000006e14087211 */ /* 0x000fe200078608ff */
[----:B------:R-:W-:-:S05]  /*22e0*/  IMAD.IADD R9, R103, 0x1, R21 ;  /* 0x0000000167097824 */ /* 0x000fca00078e0215 */
[----:B------:R-:W-:Y:S01]  /*22f0*/  LEA.HI.X R9, R20, R111, R9, 0x1, P3 ;  /* 0x0000006f14097211 */ /* 0x000fe200018f0c09 */
[----:B--2---:R-:W-:-:S05]  /*2300*/  HADD2.F32 R5, -RZ, R24.H0_H0 ;  /* 0x20000018ff057230 */ /* 0x004fca0000004100 */
[----:B------:R-:W-:-:S04]  /*2310*/  FMUL R5, R5, R88 ;  /* 0x0000005805057220 */ /* 0x000fc80000400000 */
[----:B------:R-:W-:-:S05]  /*2320*/  FFMA R5, R26, R19, R5 ;  /* 0x000000131a057223 */ /* 0x000fca0000000005 */
[----:B------:R-:W-:-:S05]  /*2330*/  F2FP.F16.F32.PACK_AB R5, RZ, R5 ;  /* 0x00000005ff05723e */ /* 0x000fca00000000ff */
[----:B------:R0:W-:Y:S01]  /*2340*/  @P2 STG.E.U16 desc[UR38][R12.64], R5 ;  /* 0x000000050c002986 */ /* 0x0001e2000c101526 */
[----:B------:R-:W-:Y:S05]  /*2350*/  @!P0 BRA `(.L_x_33) ;  /* 0x0000000000048947 */ /* 0x000fea0003800000 */
[----:B------:R2:W5:Y:S02]  /*2360*/  LDG.E.LTC128B.U16 R24, desc[UR38][R8.64+0x2] ;  /* 0x0000022608187981 */ /* 0x000564000c1e1520 */
.L_x_33:
[----:B------:R-:W-:Y:S05]  /*2370*/  BSYNC B1 ;  /* 0x0000000000017941 */ /* 0x000fea0003800000 */
.L_x_32:
[----:B0----5:R-:W-:Y:S01]  /*2380*/  HADD2.F32 R5, -RZ, R24.H0_H0 ;  /* 0x20000018ff057230 */ /* 0x021fe20000004100 */
[----:B------:R-:W-:Y:S01]  /*2390*/  ISETP.GT.AND P1, PT, R4, 0x8, PT ;  /* 0x000000080400780c */ /* 0x000fe20003f24270 */
[----:B------:R-:W-:Y:S03]  /*23a0*/  BSSY B1, `(.L_x_34) ;  /* 0x0000008000017945 */ /* 0x000fe60003800000 */
[----:B------:R-:W-:Y:S01]  /*23b0*/  FMUL R14, R5, R88 ;  /* 0x00000058050e7220 */ /* 0x000fe20000400000 */
[----:B------:R-:W-:-:S03]  /*23c0*/  ISETP.GT.AND P2, PT, R3, RZ, P1 ;  /* 0x000000ff0300720c */ /* 0x000fc60000f44270 */
[----:B------:R-:W-:-:S05]  /*23d0*/  FFMA R14, R27, R19, R14 ;  /* 0x000000131b0e7223 */ /* 0x000fca000000000e */
[----:B------:R-:W-:-:S05]  /*23e0*/  F2FP.F16.F32.PACK_AB R14, RZ, R14 ;  /* 0x0000000eff0e723e */ /* 0x000fca00000000ff */
[----:B------:R0:W-:Y:S01]  /*23f0*/  @P0 STG.E.U16 desc[UR38][R12.64+0x2], R14 ;  /* 0x0000020e0c000986 */ /* 0x0001e2000c101526 */
[----:B------:R-:W-:Y:S05]  /*2400*/  @!P2 BRA `(.L_x_35) ;  /* 0x000000000004a947 */ /* 0x000fea0003800000 */
[----:B------:R3:W5:Y:S02]  /*2410*/  LDG.E.LTC128B.U16 R24, desc[UR38][R6.64+0x10] ;  /* 0x0000102606187981 */ /* 0x000764000c1e1520 */
.L_x_35:
[----:B------:R-:W-:Y:S05]  /*2420*/  BSYNC B1 ;  /* 0x0000000000017941 */ /* 0x000fea0003800000 */
.L_x_34:
[----:B-----5:R-:W-:Y:S01]  /*2430*/  HADD2.F32 R5, -RZ, R24.H0_H0 ;  /* 0x20000018ff057230 */ /* 0x020fe20000004100 */
        /* <DEDUP_REMOVED lines=9> */
.L_x_37:
[----:B------:R-:W-:Y:S05]  /*24d0*/  BSYNC B1 ;  /* 0x0000000000017941 */ /* 0x000fea0003800000 */
.L_x_36:
[----:B----45:R-:W-:Y:S01]  /*24e0*/  HADD2.F32 R5, -RZ, R24.H0_H0 ;  /* 0x20000018ff057230 */ /* 0x030fe20000004100 */
[----:B------:R-:W-:Y:S01]  /*24f0*/  ISETP.GT.AND P1, PT, R3, 0x8, P1 ;  /* 0x000000080300780c */ /* 0x000fe20000f24270 */
[----:B------:R-:W-:Y:S03]  /*2500*/  BSSY B1, `(.L_x_38) ;  /* 0x0000007000017945 */ /* 0x000fe60003800000 */
[----:B0-----:R-:W-:-:S04]  /*2510*/  FMUL R14, R5, R88 ;  /* 0x00000058050e7220 */ /* 0x001fc80000400000 */
[----:B------:R-:W-:-:S05]  /*2520*/  FFMA R14, R29, R19, R14 ;  /* 0x000000131d0e7223 */ /* 0x000fca000000000e */
[----:B------:R-:W-:-:S05]  /*2530*/  F2FP.F16.F32.PACK_AB R14, RZ, R14 ;  /* 0x0000000eff0e723e */ /* 0x000fca00000000ff */
[----:B------:R0:W-:Y:S01]  /*2540*/  @P3 STG.E.U16 desc[UR38][R10.64+0x12], R14 ;  /* 0x0000120e0a003986 */ /* 0x0001e2000c101526 */
[----:B------:R-:W-:Y:S05]  /*2550*/  @!P1 BRA `(.L_x_39) ;  /* 0x0000000000049947 */ /* 0x000fea0003800000 */
[----:B------:R4:W5:Y:S02]  /*2560*/  LDG.E.LTC128B.U16 R24, desc[UR38][R8.64+0x10] ;  /* 0x0000102608187981 */ /* 0x000964000c1e1520 */
.L_x_39:
[----:B------:R-:W-:Y:S05]  /*2570*/  BSYNC B1 ;  /* 0x0000000000017941 */ /* 0x000fea0003800000 */
.L_x_38:
[----:B-----5:R-:W-:Y:S01]  /*2580*/  HADD2.F32 R5, -RZ, R24.H0_H0 ;  /* 0x20000018ff057230 */ /* 0x020fe20000004100 */
[----:B------:R-:W-:Y:S01]  /*2590*/  ISETP.GT.AND P0, PT, R3, 0x8, P0 ;  /* 0x000000080300780c */ /* 0x000fe20000704270 */
[----:B------:R-:W-:Y:S03]  /*25a0*/  BSSY B1, `(.L_x_40) ;  /* 0x0000007000017945 */ /* 0x000fe60003800000 */
[----:B------:R-:W-:-:S04]  /*25b0*/  FMUL R5, R5, R88 ;  /* 0x0000005805057220 */ /* 0x000fc80000400000 */
[----:B------:R-:W-:-:S05]  /*25c0*/  FFMA R5, R30, R19, R5 ;  /* 0x000000131e057223 */ /* 0x000fca0000000005 */
[----:B------:R-:W-:-:S05]  /*25d0*/  F2FP.F16.F32.PACK_AB R5, RZ, R5 ;  /* 0x00000005ff05723e */ /* 0x000fca00000000ff */
[----:B------:R0:W-:Y:S01]  /*25e0*/  @P1 STG.E.U16 desc[UR38][R12.64+0x10], R5 ;  /* 0x000010050c001986 */ /* 0x0001e2000c101526 */
[----:B------:R-:W-:Y:S05]  /*25f0*/  @!P0 BRA `(.L_x_41) ;  /* 0x0000000000048947 */ /* 0x000fea0003800000 */
[----:B------:R0:W5:Y:S02]  /*2600*/  LDG.E.LTC128B.U16 R24, desc[UR38][R8.64+0x12] ;  /* 0x0000122608187981 */ /* 0x000164000c1e1520 */
.L_x_41:
[----:B------:R-:W-:Y:S05]  /*2610*/  BSYNC B1 ;  /* 0x0000000000017941 */ /* 0x000fea0003800000 */
.L_x_40:
        /* <DEDUP_REMOVED lines=10> */
.L_x_43:
[----:B------:R-:W-:Y:S05]  /*26c0*/  BSYNC B1 ;  /* 0x0000000000017941 */ /* 0x000fea0003800000 */
.L_x_42:
        /* <DEDUP_REMOVED lines=10> */
.L_x_45:
[----:B------:R-:W-:Y:S05]  /*2770*/  BSYNC B1 ;  /* 0x0000000000017941 */ /* 0x000fea0003800000 */
.L_x_44:
[----:B0----5:R-:W-:Y:S01]  /*2780*/  HADD2.F32 R5, -RZ, R24.H0_H0 ;  /* 0x20000018ff057230 */ /* 0x021fe20000004100 */
        /* <DEDUP_REMOVED lines=8> */
.L_x_47:
[----:B------:R-:W-:Y:S05]  /*2810*/  BSYNC B1 ;  /* 0x0000000000017941 */ /* 0x000fea0003800000 */
.L_x_46:
        /* <DEDUP_REMOVED lines=9> */
.L_x_49:
[----:B------:R-:W-:Y:S05]  /*28b0*/  BSYNC B1 ;  /* 0x0000000000017941 */ /* 0x000fea0003800000 */
.L_x_48:
        /* <DEDUP_REMOVED lines=10> */
.L_x_51:
[----:B------:R-:W-:Y:S05]  /*2960*/  BSYNC B1 ;  /* 0x0000000000017941 */ /* 0x000fea0003800000 */
.L_x_50:
        /* <DEDUP_REMOVED lines=10> */
.L_x_53:
[----:B------:R-:W-:Y:S05]  /*2a10*/  BSYNC B1 ;  /* 0x0000000000017941 */ /* 0x000fea0003800000 */
.L_x_52:
        /* <DEDUP_REMOVED lines=9> */
.L_x_55:
[----:B------:R-:W-:Y:S05]  /*2ab0*/  BSYNC B1 ;  /* 0x0000000000017941 */ /* 0x000fea0003800000 */
.L_x_54:
        /* <DEDUP_REMOVED lines=9> */
.L_x_57:
[----:B------:R-:W-:Y:S05]  /*2b50*/  BSYNC B1 ;  /* 0x0000000000017941 */ /* 0x000fea0003800000 */
.L_x_56:
        /* <DEDUP_REMOVED lines=10> */
.L_x_59:
[----:B------:R-:W-:Y:S05]  /*2c00*/  BSYNC B1 ;  /* 0x0000000000017941 */ /* 0x000fea0003800000 */
.L_x_58:
        /* <DEDUP_REMOVED lines=10> */
.L_x_61:
[----:B------:R-:W-:Y:S05]  /*2cb0*/  BSYNC B1 ;  /* 0x0000000000017941 */ /* 0x000fea0003800000 */
.L_x_60:
        /* <DEDUP_REMOVED lines=9> */
.L_x_63:
[----:B------:R-:W-:Y:S05]  /*2d50*/  BSYNC B1 ;  /* 0x0000000000017941 */ /* 0x000fea0003800000 */
.L_x_62:
        /* <DEDUP_REMOVED lines=9> */
.L_x_65:
[----:B------:R-:W-:Y:S05]  /*2df0*/  BSYNC B1 ;  /* 0x0000000000017941 */ /* 0x000fea0003800000 */
.L_x_64:
        /* <DEDUP_REMOVED lines=10> */
.L_x_67:
[----:B------:R-:W-:Y:S05]  /*2ea0*/  BSYNC B1 ;  /* 0x0000000000017941 */ /* 0x000fea0003800000 */
.L_x_66:
        /* <DEDUP_REMOVED lines=10> */
.L_x_69:
[----:B------:R-:W-:Y:S05]  /*2f50*/  BSYNC B1 ;  /* 0x0000000000017941 */ /* 0x000fea0003800000 */
.L_x_68:
        /* <DEDUP_REMOVED lines=9> */
.L_x_71:
[----:B------:R-:W-:Y:S05]  /*2ff0*/  BSYNC B1 ;  /* 0x0000000000017941 */ /* 0x000fea0003800000 */
.L_x_70:
        /* <DEDUP_REMOVED lines=9> */
.L_x_73:
[----:B------:R-:W-:Y:S05]  /*3090*/  BSYNC B1 ;  /* 0x0000000000017941 */ /* 0x000fea0003800000 */
.L_x_72:
        /* <DEDUP_REMOVED lines=10> */
.L_x_75:
[----:B------:R-:W-:Y:S05]  /*3140*/  BSYNC B1 ;  /* 0x0000000000017941 */ /* 0x000fea0003800000 */
.L_x_74:
        /* <DEDUP_REMOVED lines=10> */
.L_x_77:
[----:B------:R-:W-:Y:S05]  /*31f0*/  BSYNC B1 ;  /* 0x0000000000017941 */ /* 0x000fea0003800000 */
.L_x_76:
        /* <DEDUP_REMOVED lines=9> */
.L_x_79:
[----:B------:R-:W-:Y:S05]  /*3290*/  BSYNC B1 ;  /* 0x0000000000017941 */ /* 0x000fea0003800000 */
.L_x_78:
        /* <DEDUP_REMOVED lines=9> */
.L_x_81:
[----:B------:R-:W-:Y:S05]  /*3330*/  BSYNC B1 ;  /* 0x0000000000017941 */ /* 0x000fea0003800000 */
.L_x_80:
        /* <DEDUP_REMOVED lines=10> */
.L_x_83:
[----:B------:R-:W-:Y:S05]  /*33e0*/  BSYNC B1 ;  /* 0x0000000000017941 */ /* 0x000fea0003800000 */
.L_x_82:
        /* <DEDUP_REMOVED lines=10> */
.L_x_85:
[----:B------:R-:W-:Y:S05]  /*3490*/  BSYNC B1 ;  /* 0x0000000000017941 */ /* 0x000fea0003800000 */
.L_x_84:
        /* <DEDUP_REMOVED lines=9> */
.L_x_87:
[----:B------:R-:W-:Y:S05]  /*3530*/  BSYNC B1 ;  /* 0x0000000000017941 */ /* 0x000fea0003800000 */
.L_x_86:
        /* <DEDUP_REMOVED lines=9> */
.L_x_89:
[----:B------:R-:W-:Y:S05]  /*35d0*/  BSYNC B1 ;  /* 0x0000000000017941 */ /* 0x000fea0003800000 */
.L_x_88:
        /* <DEDUP_REMOVED lines=10> */
.L_x_91:
[----:B------:R-:W-:Y:S05]  /*3680*/  BSYNC B1 ;  /* 0x0000000000017941 */ /* 0x000fea0003800000 */
.L_x_90:
        /* <DEDUP_REMOVED lines=10> */
.L_x_93:
[----:B------:R-:W-:Y:S05]  /*3730*/  BSYNC B1 ;  /* 0x0000000000017941 */ /* 0x000fea0003800000 */
.L_x_92:
        /* <DEDUP_REMOVED lines=9> */
.L_x_95:
[----:B------:R-:W-:Y:S05]  /*37d0*/  BSYNC B1 ;  /* 0x0000000000017941 */ /* 0x000fea0003800000 */
.L_x_94:
        /* <DEDUP_REMOVED lines=9> */
.L_x_97:
[----:B------:R-:W-:Y:S05]  /*3870*/  BSYNC B1 ;  /* 0x0000000000017941 */ /* 0x000fea0003800000 */
.L_x_96:
        /* <DEDUP_REMOVED lines=10> */
.L_x_99:
[----:B------:R-:W-:Y:S05]  /*3920*/  BSYNC B1 ;  /* 0x0000000000017941 */ /* 0x000fea0003800000 */
.L_x_98:
        /* <DEDUP_REMOVED lines=10> */
.L_x_101:
[----:B------:R-:W-:Y:S05]  /*39d0*/  BSYNC B1 ;  /* 0x0000000000017941 */ /* 0x000fea0003800000 */
.L_x_100:
        /* <DEDUP_REMOVED lines=9> */
.L_x_103:
[----:B------:R-:W-:Y:S05]  /*3a70*/  BSYNC B1 ;  /* 0x0000000000017941 */ /* 0x000fea0003800000 */
.L_x_102:
        /* <DEDUP_REMOVED lines=9> */
.L_x_105:
[----:B------:R-:W-:Y:S05]  /*3b10*/  BSYNC B1 ;  /* 0x0000000000017941 */ /* 0x000fea0003800000 */
.L_x_104:
        /* <DEDUP_REMOVED lines=10> */
.L_x_107:
[----:B------:R-:W-:Y:S05]  /*3bc0*/  BSYNC B1 ;  /* 0x0000000000017941 */ /* 0x000fea0003800000 */
.L_x_106:
        /* <DEDUP_REMOVED lines=10> */
.L_x_109:
[----:B------:R-:W-:Y:S05]  /*3c70*/  BSYNC B1 ;  /* 0x0000000000017941 */ /* 0x000fea0003800000 */
.L_x_108:
        /* <DEDUP_REMOVED lines=9> */
.L_x_111:
[----:B------:R-:W-:Y:S05]  /*3d10*/  BSYNC B1 ;  /* 0x0000000000017941 */ /* 0x000fea0003800000 */
.L_x_110:
        /* <DEDUP_REMOVED lines=9> */
.L_x_113:
[----:B------:R-:W-:Y:S05]  /*3db0*/  BSYNC B1 ;  /* 0x0000000000017941 */ /* 0x000fea0003800000 */
.L_x_112:
        /* <DEDUP_REMOVED lines=10> */
.L_x_115:
[----:B------:R-:W-:Y:S05]  /*3e60*/  BSYNC B1 ;  /* 0x0000000000017941 */ /* 0x000fea0003800000 */
.L_x_114:
        /* <DEDUP_REMOVED lines=10> */
.L_x_117:
[----:B------:R-:W-:Y:S05]  /*3f10*/  BSYNC B1 ;  /* 0x0000000000017941 */ /* 0x000fea0003800000 */
.L_x_116:
        /* <DEDUP_REMOVED lines=9> */
.L_x_119:
[----:B------:R-:W-:Y:S05]  /*3fb0*/  BSYNC B1 ;  /* 0x0000000000017941 */ /* 0x000fea0003800000 */
.L_x_118:
        /* <DEDUP_REMOVED lines=9> */
.L_x_121:
[----:B------:R-:W-:Y:S05]  /*4050*/  BSYNC B1 ;  /* 0x0000000000017941 */ /* 0x000fea0003800000 */
.L_x_120:
        /* <DEDUP_REMOVED lines=10> */
.L_x_123:
[----:B------:R-:W-:Y:S05]  /*4100*/  BSYNC B1 ;  /* 0x0000000000017941 */ /* 0x000fea0003800000 */
.L_x_122:
        /* <DEDUP_REMOVED lines=10> */
.L_x_125:
[----:B------:R-:W-:Y:S05]  /*41b0*/  BSYNC B1 ;  /* 0x0000000000017941 */ /* 0x000fea0003800000 */
.L_x_124:
        /* <DEDUP_REMOVED lines=9> */
.L_x_127:
[----:B------:R-:W-:Y:S05]  /*4250*/  BSYNC B1 ;  /* 0x0000000000017941 */ /* 0x000fea0003800000 */
.L_x_126:
        /* <DEDUP_REMOVED lines=9> */
.L_x_129:
[----:B------:R-:W-:Y:S05]  /*42f0*/  BSYNC B1 ;  /* 0x0000000000017941 */ /* 0x000fea0003800000 */
.L_x_128:
        /* <DEDUP_REMOVED lines=10> */
.L_x_131:
[----:B------:R-:W-:Y:S05]  /*43a0*/  BSYNC B1 ;  /* 0x0000000000017941 */ /* 0x000fea0003800000 */
.L_x_130:
        /* <DEDUP_REMOVED lines=10> */
.L_x_133:
[----:B------:R-:W-:Y:S05]  /*4450*/  BSYNC B1 ;  /* 0x0000000000017941 */ /* 0x000fea0003800000 */
.L_x_132:
        /* <DEDUP_REMOVED lines=9> */
.L_x_135:
[----:B------:R-:W-:Y:S05]  /*44f0*/  BSYNC B1 ;  /* 0x0000000000017941 */ /* 0x000fea0003800000 */
.L_x_134:
        /* <DEDUP_REMOVED lines=9> */
.L_x_137:
[----:B------:R-:W-:Y:S05]  /*4590*/  BSYNC B1 ;  /* 0x0000000000017941 */ /* 0x000fea0003800000 */
.L_x_136:
        /* <DEDUP_REMOVED lines=10> */
.L_x_139:
[----:B------:R-:W-:Y:S05]  /*4640*/  BSYNC B1 ;  /* 0x0000000000017941 */ /* 0x000fea0003800000 */
.L_x_138:
        /* <DEDUP_REMOVED lines=10> */
.L_x_141:
[----:B------:R-:W-:Y:S05]  /*46f0*/  BSYNC B1 ;  /* 0x0000000000017941 */ /* 0x000fea0003800000 */
.L_x_140:
        /* <DEDUP_REMOVED lines=9> */
.L_x_143:
[----:B------:R-:W-:Y:S05]  /*4790*/  BSYNC B1 ;  /* 0x0000000000017941 */ /* 0x000fea0003800000 */
.L_x_142:
        /* <DEDUP_REMOVED lines=9> */
.L_x_145:
[----:B------:R-:W-:Y:S05]  /*4830*/  BSYNC B1 ;  /* 0x0000000000017941 */ /* 0x000fea0003800000 */
.L_x_144:
        /* <DEDUP_REMOVED lines=10> */
.L_x_147:
[----:B------:R-:W-:Y:S05]  /*48e0*/  BSYNC B1 ;  /* 0x0000000000017941 */ /* 0x000fea0003800000 */
.L_x_146:
[----:B-----5:R-:W-:Y:S01]  /*48f0*/  HADD2.F32 R5, -RZ, R24.H0_H0 ;  /* 0x20000018ff057230 */ /* 0x020fe20000004100 */
[----:B------:R-:W-:Y:S01]  /*4900*/  ISETP.GT.AND P0, PT, R4, 0x79, PT ;  /* 0x000000790400780c */ /* 0x000fe20003f04270 */
[----:B------:R-:W-:Y:S01]  /*4910*/  @P2 IMAD.MOV.U32 R4, RZ, RZ, R10 ;  /* 0x000000ffff042224 */ /* 0x000fe200078e000a */
[----:B------:R-:W-:Y:S02]  /*4920*/  BSSY B1, `(.L_x_148) ;  /* 0x000000a000017945 */ /* 0x000fe40003800000 */
[----:B------:R-:W-:Y:S01]  /*4930*/  FMUL R5, R5, R88 ;  /* 0x0000005805057220 */ /* 0x000fe20000400000 */
[----:B------:R-:W-:-:S03]  /*4940*/  ISETP.GT.AND P3, PT, R3, RZ, P0 ;  /* 0x000000ff0300720c */ /* 0x000fc60000764270 */
[----:B------:R-:W-:-:S05]  /*4950*/  FFMA R5, R84, R19, R5 ;  /* 0x0000001354057223 */ /* 0x000fca0000000005 */
[----:B------:R-:W-:-:S04]  /*4960*/  F2FP.F16.F32.PACK_AB R5, RZ, R5 ;  /* 0x00000005ff05723e */ /* 0x000fc800000000ff */
[----:B0-----:R-:W-:Y:S01]  /*4970*/  PRMT R14, R5, 0x7610, R14 ;  /* 0x00007610050e7816 */ /* 0x001fe2000000000e */
[----:B------:R-:W-:-:S05]  /*4980*/  @P2 IMAD.MOV.U32 R5, RZ, RZ, R11 ;  /* 0x000000ffff052224 */ /* 0x000fca00078e000b */
[----:B------:R0:W-:Y:S01]  /*4990*/  @P2 STG.E.U16 desc[UR38][R4.64+0xf0], R14 ;  /* 0x0000f00e04002986 */ /* 0x0001e2000c101526 */
[----:B------:R-:W-:Y:S05]  /*49a0*/  @!P3 BRA `(.L_x_149) ;  /* 0x000000000004b947 */ /* 0x000fea0003800000 */
[----:B------:R0:W5:Y:S02]  /*49b0*/  LDG.E.LTC128B.U16 R24, desc[UR38][R6.64+0xf2] ;  /* 0x0000f22606187981 */ /* 0x000164000c1e1520 */
.L_x_149:
[----:B------:R-:W-:Y:S05]  /*49c0*/  BSYNC B1 ;  /* 0x0000000000017941 */ /* 0x000fea0003800000 */
.L_x_148:
        /* <DEDUP_REMOVED lines=9> */
.L_x_151:
[----:B------:R-:W-:Y:S05]  /*4a60*/  BSYNC B1 ;  /* 0x0000000000017941 */ /* 0x000fea0003800000 */
.L_x_150:
[----:B-----5:R-:W-:Y:S01]  /*4a70*/  HADD2.F32 R5, -RZ, R24.H0_H0 ;  /* 0x20000018ff057230 */ /* 0x020fe20000004100 */
[----:B------:R-:W-:Y:S01]  /*4a80*/  ISETP.GT.AND P0, PT, R3, 0x8, P0 ;  /* 0x000000080300780c */ /* 0x000fe20000704270 */
[----:B0-----:R-:W-:Y:S01]  /*4a90*/  @P1 IMAD.MOV.U32 R4, RZ, RZ, R12 ;  /* 0x000000ffff041224 */ /* 0x001fe200078e000c */
[----:B------:R-:W-:Y:S02]  /*4aa0*/  BSSY B1, `(.L_x_152) ;  /* 0x0000009000017945 */ /* 0x000fe40003800000 */
[----:B------:R-:W-:-:S04]  /*4ab0*/  FMUL R5, R5, R88 ;  /* 0x0000005805057220 */ /* 0x000fc80000400000 */
[----:B------:R-:W-:-:S05]  /*4ac0*/  FFMA R5, R86, R19, R5 ;  /* 0x0000001356057223 */ /* 0x000fca0000000005 */
[----:B------:R-:W-:-:S04]  /*4ad0*/  F2FP.F16.F32.PACK_AB R5, RZ, R5 ;  /* 0x00000005ff05723e */ /* 0x000fc800000000ff */
[----:B-1-3--:R-:W-:Y:S01]  /*4ae0*/  PRMT R6, R5, 0x7610, R6 ;  /* 0x0000761005067816 */ /* 0x00afe20000000006 */
[----:B------:R-:W-:-:S05]  /*4af0*/  @P1 IMAD.MOV.U32 R5, RZ, RZ, R13 ;  /* 0x000000ffff051224 */ /* 0x000fca00078e000d */
[----:B------:R0:W-:Y:S01]  /*4b00*/  @P1 STG.E.U16 desc[UR38][R4.64+0xf0], R6 ;  /* 0x0000f00604001986 */ /* 0x0001e2000c101526 */
[----:B------:R-:W-:Y:S05]  /*4b10*/  @!P0 BRA `(.L_x_153) ;  /* 0x0000000000048947 */ /* 0x000fea0003800000 */
[----:B------:R1:W5:Y:S02]  /*4b20*/  LDG.E.LTC128B.U16 R24, desc[UR38][R8.64+0xf2] ;  /* 0x0000f22608187981 */ /* 0x000364000c1e1520 */
.L_x_153:
[----:B------:R-:W-:Y:S05]  /*4b30*/  BSYNC B1 ;  /* 0x0000000000017941 */ /* 0x000fea0003800000 */
.L_x_152:
[----:B------:R-:W-:Y:S05]  /*4b40*/  @!P0 BRA `(.L_x_154) ;  /* 0x0000001000e88947 */ /* 0x000fea0003800000 */
[----:B-----5:R-:W-:-:S05]  /*4b50*/  HADD2.F32 R3, -RZ, R24.H0_H0 ;  /* 0x20000018ff037230 */ /* 0x020fca0000004100 */
[----:B0-----:R-:W-:-:S04]  /*4b60*/  FMUL R4, R3, R88 ;  /* 0x0000005803047220 */ /* 0x001fc80000400000 */
[----:B------:R-:W-:-:S05]  /*4b70*/  FFMA R4, R87, R19, R4 ;  /* 0x0000001357047223 */ /* 0x000fca0000000004 */
[----:B------:R-:W-:-:S05]  /*4b80*/  F2FP.F16.F32.PACK_AB R4, RZ, R4 ;  /* 0x00000004ff04723e */ /* 0x000fca00000000ff */
[----:B------:R3:W-:Y:S01]  /*4b90*/  STG.E.U16 desc[UR38][R12.64+0xf2], R4 ;  /* 0x0000f2040c007986 */ /* 0x0007e2000c101526 */
[----:B------:R-:W-:Y:S05]  /*4ba0*/  BRA `(.L_x_154) ;  /* 0x0000001000d07947 */ /* 0x000fea0003800000 */
.L_x_29:
[----:B------:R-:W-:Y:S01]  /*4bb0*/  ISETP.GT.AND P3, PT, R4, 0x1, PT ;  /* 0x000000010400780c */ /* 0x000fe20003f64270 */
[----:B------:R-:W-:Y:S01]  /*4bc0*/  ULDC.64 UR4, c[0x0][0x5c0] ;  /* 0x0001700000047ab9 */ /* 0x000fe20000000a00 */
[-C--:B------:R-:W-:Y:S01]  /*4bd0*/  FMUL R24, R24, R19.reuse ;  /* 0x0000001318187220 */ /* 0x080fe20000400000 */
[----:B------:R-:W-:Y:S01]  /*4be0*/  LEA R6, P4, R102, UR4, 0x1 ;  /* 0x0000000466067c11 */ /* 0x000fe2000f8808ff */
[-C--:B------:R-:W-:Y:S01]  /*4bf0*/  FMUL R25, R25, R19.reuse ;  /* 0x0000001319197220 */ /* 0x080fe20000400000 */
[----:B------:R-:W-:Y:S01]  /*4c00*/  ISETP.GT.AND P0, PT, R3, RZ, P3 ;  /* 0x000000ff0300720c */ /* 0x000fe20001f04270 */
[-C--:B------:R-:W-:Y:S01]  /*4c10*/  FMUL R26, R26, R19.reuse ;  /* 0x000000131a1a7220 */ /* 0x080fe20000400000 */
[----:B------:R-:W-:Y:S01]  /*4c20*/  F2FP.F16.F32.PACK_AB R24, RZ, R24 ;  /* 0x00000018ff18723e */ /* 0x000fe200000000ff */
[-C--:B------:R-:W-:Y:S01]  /*4c30*/  FMUL R27, R27, R19.reuse ;  /* 0x000000131b1b7220 */ /* 0x080fe20000400000 */
[----:B------:R-:W-:Y:S01]  /*4c40*/  LEA.HI.X R7, R102, UR5, R113, 0x1, P4 ;  /* 0x0000000566077c11 */ /* 0x000fe2000a0f0c71 */
[----:B------:R-:W-:Y:S01]  /*4c50*/  FMUL R28, R28, R19 ;  /* 0x000000131c1c7220 */ /* 0x000fe20000400000 */
[----:B------:R-:W-:Y:S01]  /*4c60*/  F2FP.F16.F32.PACK_AB R25, RZ, R25 ;  /* 0x00000019ff19723e */ /* 0x000fe200000000ff */
[-C--:B------:R-:W-:Y:S01]  /*4c70*/  FMUL R29, R29, R19.reuse ;  /* 0x000000131d1d7220 */ /* 0x080fe20000400000 */
[----:B------:R-:W-:Y:S01]  /*4c80*/  ISETP.GT.AND P2, PT, R3, 0x8, P2 ;  /* 0x000000080300780c */ /* 0x000fe20001744270 */
[----:B------:R-:W-:Y:S01]  /*4c90*/  @P1 STG.E.U16 desc[UR38][R6.64], R24 ;  /* 0x0000001806001986 */ /* 0x000fe2000c101526 */
[----:B------:R-:W-:Y:S01]  /*4ca0*/  ISETP.GT.AND P1, PT, R4, 0x8, PT ;  /* 0x000000080400780c */ /* 0x000fe20003f24270 */
[-C--:B------:R-:W-:Y:S01]  /*4cb0*/  FMUL R30, R30, R19.reuse ;  /* 0x000000131e1e7220 */ /* 0x080fe20000400000 */
[C---:B------:R-:W-:Y:S01]  /*4cc0*/  SHF.L.U64.HI R5, R92.reuse, 0x1, R91 ;  /* 0x000000015c057819 */ /* 0x040fe2000001025b */
[----:B------:R-:W-:Y:S01]  /*4cd0*/  @P0 STG.E.U16 desc[UR38][R6.64+0x2], R25 ;  /* 0x0000021906000986 */ /* 0x000fe2000c101526 */
[----:B------:R-:W-:Y:S01]  /*4ce0*/  LEA R8, P5, R92, R6, 0x1 ;  /* 0x000000065c087211 */ /* 0x000fe200078a08ff */
[-C--:B------:R-:W-:Y:S01]  /*4cf0*/  FMUL R31, R31, R19.reuse ;  /* 0x000000131f1f7220 */ /* 0x080fe20000400000 */
[----:B------:R-:W-:Y:S01]  /*4d00*/  ISETP.GT.AND P3, PT, R3, 0x8, P3 ;  /* 0x000000080300780c */ /* 0x000fe20001f64270 */
[-C--:B------:R-:W-:Y:S01]  /*4d10*/  FMUL R32, R32, R19.reuse ;  /* 0x0000001320207220 */ /* 0x080fe20000400000 */
[----:B------:R-:W-:Y:S01]  /*4d20*/  ISETP.GT.AND P0, PT, R4, 0x9, PT ;  /* 0x000000090400780c */ /* 0x000fe20003f04270 */
[----:B------:R-:W-:Y:S01]  /*4d30*/  IMAD.X R9, R5, 0x1, R7, P5 ;  /* 0x0000000105097824 */ /* 0x000fe200028e0607 */
[----:B------:R-:W-:Y:S01]  /*4d40*/  ISETP.GT.AND P4, PT, R3, RZ, P1 ;  /* 0x000000ff0300720c */ /* 0x000fe20000f84270 */
[-C--:B------:R-:W-:Y:S01]  /*4d50*/  FMUL R33, R33, R19.reuse ;  /* 0x0000001321217220 */ /* 0x080fe20000400000 */
[----:B------:R-:W-:Y:S01]  /*4d60*/  F2FP.F16.F32.PACK_AB R26, RZ, R26 ;  /* 0x0000001aff1a723e */ /* 0x000fe200000000ff */
[-C--:B------:R-:W-:Y:S01]  /*4d70*/  FMUL R34, R34, R19.reuse ;  /* 0x0000001322227220 */ /* 0x080fe20000400000 */
[----:B------:R-:W-:Y:S01]  /*4d80*/  ISETP.GT.AND P5, PT, R3, RZ, P0 ;  /* 0x000000ff0300720c */ /* 0x000fe200007a4270 */
[----:B------:R-:W-:Y:S01]  /*4d90*/  FMUL R35, R35, R19 ;  /* 0x0000001323237220 */ /* 0x000fe20000400000 */
[----:B------:R-:W-:Y:S01]  /*4da0*/  F2FP.F16.F32.PACK_AB R27, RZ, R27 ;  /* 0x0000001bff1b723e */ /* 0x000fe200000000ff */
[----:B------:R-:W-:Y:S01]  /*4db0*/  @P2 STG.E.U16 desc[UR38][R8.64], R26 ;  /* 0x0000001a08002986 */ /* 0x000fe2000c101526 */
[----:B------:R-:W-:Y:S01]  /*4dc0*/  F2FP.F16.F32.PACK_AB R28, RZ, R28 ;  /* 0x0000001cff1c723e */ /* 0x000fe200000000ff */
[-C--:B------:R-:W-:Y:S01]  /*4dd0*/  FMUL R36, R36, R19.reuse ;  /* 0x0000001324247220 */ /* 0x080fe20000400000 */
[----:B------:R-:W-:Y:S01]  /*4de0*/  ISETP.GT.AND P2, PT, R3, 0x8, P1 ;  /* 0x000000080300780c */ /* 0x000fe20000f44270 */
[----:B------:R-:W-:Y:S01]  /*4df0*/  @P3 STG.E.U16 desc[UR38][R8.64+0x2], R27 ;  /* 0x0000021b08003986 */ /* 0x000fe2000c101526 */
[----:B------:R-:W-:Y:S01]  /*4e00*/  ISETP.GT.AND P1, PT, R4, 0x10, PT ;  /* 0x000000100400780c */ /* 0x000fe20003f24270 */
[----:B------:R-:W-:Y:S01]  /*4e10*/  FMUL R37, R37, R19 ;  /* 0x0000001325257220 */ /* 0x000fe20000400000 */
[----:B------:R-:W-:Y:S01]  /*4e20*/  F2FP.F16.F32.PACK_AB R29, RZ, R29 ;  /* 0x0000001dff1d723e */ /* 0x000fe200000000ff */
[----:B------:R-:W-:Y:S01]  /*4e30*/  @P4 STG.E.U16 desc[UR38][R6.64+0x10], R28 ;  /* 0x0000101c06004986 */ /* 0x000fe2000c101526 */
[C---:B------:R-:W-:Y:S01]  /*4e40*/  ISETP.GT.AND P3, PT, R3.reuse, 0x8, P0 ;  /* 0x000000080300780c */ /* 0x040fe20000764270 */
[-C--:B------:R-:W-:Y:S01]  /*4e50*/  FMUL R38, R38, R19.reuse ;  /* 0x0000001326267220 */ /* 0x080fe20000400000 */
[----:B------:R-:W-:Y:S01]  /*4e60*/  ISETP.GT.AND P0, PT, R4, 0x11, PT ;  /* 0x000000110400780c */ /* 0x000fe20003f04270 */
[----:B------:R-:W-:Y:S01]  /*4e70*/  @P5 STG.E.U16 desc[UR38][R6.64+0x12], R29 ;  /* 0x0000121d06005986 */ /* 0x000fe2000c101526 */
        /* <DEDUP_REMOVED lines=161> */
[----:B------:R-:W-:Y:S01]  /*5890*/  FMUL R87, R87, R19 ;  /* 0x0000001357577220 */ /* 0x000fe20000400000 */
[----:B------:R-:W-:-:S02]  /*58a0*/  F2FP.F16.F32.PACK_AB R62, RZ, R62 ;  /* 0x0000003eff3e723e */ /* 0x000fc400000000ff */
[C---:B------:R-:W-:Y:S02]  /*58b0*/  ISETP.GT.AND P5, PT, R3.reuse, RZ, P0 ;  /* 0x000000ff0300720c */ /* 0x040fe400007a4270 */
[----:B------:R-:W-:Y:S01]  /*58c0*/  F2FP.F16.F32.PACK_AB R63, RZ, R63 ;  /* 0x0000003fff3f723e */ /* 0x000fe200000000ff */
[----:B------:R-:W-:Y:S01]  /*58d0*/  @P2 STG.E.U16 desc[UR38][R8.64+0x90], R62 ;  /* 0x0000903e08002986 */ /* 0x000fe2000c101526 */
[----:B------:R-:W-:Y:S02]  /*58e0*/  F2FP.F16.F32.PACK_AB R64, RZ, R64 ;  /* 0x00000040ff40723e */ /* 0x000fe400000000ff */
[C---:B------:R-:W-:Y:S01]  /*58f0*/  ISETP.GT.AND P2, PT, R3.reuse, 0x8, P1 ;  /* 0x000000080300780c */ /* 0x040fe20000f44270 */
[----:B------:R-:W-:Y:S01]  /*5900*/  @P3 STG.E.U16 desc[UR38][R8.64+0x92], R63 ;  /* 0x0000923f08003986 */ /* 0x000fe2000c101526 */
[----:B------:R-:W-:Y:S02]  /*5910*/  ISETP.GT.AND P1, PT, R4, 0x58, PT ;  /* 0x000000580400780c */ /* 0x000fe40003f24270 */
[----:B------:R-:W-:Y:S01]  /*5920*/  F2FP.F16.F32.PACK_AB R65, RZ, R65 ;  /* 0x00000041ff41723e */ /* 0x000fe200000000ff */
[----:B------:R-:W-:Y:S01]  /*5930*/  @P4 STG.E.U16 desc[UR38][R6.64+0xa0], R64 ;  /* 0x0000a04006004986 */ /* 0x000fe2000c101526 */
[----:B------:R-:W-:-:S02]  /*5940*/  ISETP.GT.AND P3, PT, R3, 0x8, P0 ;  /* 0x000000080300780c */ /* 0x000fc40000764270 */
[----:B------:R-:W-:Y:S01]  /*5950*/  ISETP.GT.AND P0, PT, R4, 0x59, PT ;  /* 0x000000590400780c */ /* 0x000fe20003f04270 */
[----:B------:R-:W-:Y:S01]  /*5960*/  @P5 STG.E.U16 desc[UR38][R6.64+0xa2], R65 ;  /* 0x0000a24106005986 */ /* 0x000fe2000c101526 */
[C---:B------:R-:W-:Y:S02]  /*5970*/  ISETP.GT.AND P4, PT, R3.reuse, RZ, P1 ;  /* 0x000000ff0300720c */ /* 0x040fe40000f84270 */
[----:B------:R-:W-:Y:S02]  /*5980*/  F2FP.F16.F32.PACK_AB R66, RZ, R66 ;  /* 0x00000042ff42723e */ /* 0x000fe400000000ff */
[----:B------:R-:W-:Y:S02]  /*5990*/  ISETP.GT.AND P5, PT, R3, RZ, P0 ;  /* 0x000000ff0300720c */ /* 0x000fe400007a4270 */
[----:B------:R-:W-:Y:S01]  /*59a0*/  F2FP.F16.F32.PACK_AB R67, RZ, R67 ;  /* 0x00000043ff43723e */ /* 0x000fe200000000ff */
[----:B------:R-:W-:Y:S01]  /*59b0*/  @P2 STG.E.U16 desc[UR38][R8.64+0xa0], R66 ;  /* 0x0000a04208002986 */ /* 0x000fe2000c101526 */
[----:B------:R-:W-:-:S02]  /*59c0*/  F2FP.F16.F32.PACK_AB R68, RZ, R68 ;  /* 0x00000044ff44723e */ /* 0x000fc400000000ff */
[C---:B------:R-:W-:Y:S01]  /*59d0*/  ISETP.GT.AND P2, PT, R3.reuse, 0x8, P1 ;  /* 0x000000080300780c */ /* 0x040fe20000f44270 */
[----:B------:R-:W-:Y:S01]  /*59e0*/  @P3 STG.E.U16 desc[UR38][R8.64+0xa2], R67 ;  /* 0x0000a24308003986 */ /* 0x000fe2000c101526 */
[C---:B------:R-:W-:Y:S02]  /*59f0*/  ISETP.GT.AND P1, PT, R4.reuse, 0x60, PT ;  /* 0x000000600400780c */ /* 0x040fe40003f24270 */
[----:B------:R-:W-:Y:S01]  /*5a00*/  F2FP.F16.F32.PACK_AB R69, RZ, R69 ;  /* 0x00000045ff45723e */ /* 0x000fe200000000ff */
[----:B------:R-:W-:Y:S01]  /*5a10*/  @P4 STG.E.U16 desc[UR38][R6.64+0xb0], R68 ;  /* 0x0000b04406004986 */ /* 0x000fe2000c101526 */
[C---:B------:R-:W-:Y:S02]  /*5a20*/  ISETP.GT.AND P3, PT, R3.reuse, 0x8, P0 ;  /* 0x000000080300780c */ /* 0x040fe40000764270 */
[----:B------:R-:W-:Y:S01]  /*5a30*/  ISETP.GT.AND P0, PT, R4, 0x61, PT ;  /* 0x000000610400780c */ /* 0x000fe20003f04270 */
[----:B------:R-:W-:Y:S01]  /*5a40*/  @P5 STG.E.U16 desc[UR38][R6.64+0xb2], R69 ;  /* 0x0000b24506005986 */ /* 0x000fe2000c101526 */
[----:B------:R-:W-:-:S02]  /*5a50*/  ISETP.GT.AND P4, PT, R3, RZ, P1 ;  /* 0x000000ff0300720c */ /* 0x000fc40000f84270 */
[C---:B------:R-:W-:Y:S02]  /*5a60*/  ISETP.GT.AND P5, PT, R3.reuse, RZ, P0 ;  /* 0x000000ff0300720c */ /* 0x040fe400007a4270 */
[----:B------:R-:W-:Y:S02]  /*5a70*/  F2FP.F16.F32.PACK_AB R70, RZ, R70 ;  /* 0x00000046ff46723e */ /* 0x000fe400000000ff */
[----:B------:R-:W-:Y:S02]  /*5a80*/  F2FP.F16.F32.PACK_AB R71, RZ, R71 ;  /* 0x00000047ff47723e */ /* 0x000fe400000000ff */
[----:B------:R-:W-:Y:S01]  /*5a90*/  F2FP.F16.F32.PACK_AB R72, RZ, R72 ;  /* 0x00000048ff48723e */ /* 0x000fe200000000ff */
[----:B------:R-:W-:Y:S01]  /*5aa0*/  @P2 STG.E.U16 desc[UR38][R8.64+0xb0], R70 ;  /* 0x0000b04608002986 */ /* 0x000fe2000c101526 */
[----:B------:R-:W-:Y:S02]  /*5ab0*/  F2FP.F16.F32.PACK_AB R73, RZ, R73 ;  /* 0x00000049ff49723e */ /* 0x000fe400000000ff */
[C---:B------:R-:W-:Y:S01]  /*5ac0*/  ISETP.GT.AND P1, PT, R3.reuse, 0x8, P1 ;  /* 0x000000080300780c */ /* 0x040fe20000f24270 */
[----:B------:R-:W-:Y:S01]  /*5ad0*/  @P3 STG.E.U16 desc[UR38][R8.64+0xb2], R71 ;  /* 0x0000b24708003986 */ /* 0x000fe2000c101526 */
[----:B------:R-:W-:-:S02]  /*5ae0*/  ISETP.GT.AND P2, PT, R3, 0x8, P0 ;  /* 0x000000080300780c */ /* 0x000fc40000744270 */
[C---:B------:R-:W-:Y:S01]  /*5af0*/  ISETP.GT.AND P0, PT, R4.reuse, 0x69, PT ;  /* 0x000000690400780c */ /* 0x040fe20003f04270 */
[----:B------:R-:W-:Y:S01]  /*5b00*/  @P4 STG.E.U16 desc[UR38][R6.64+0xc0], R72 ;  /* 0x0000c04806004986 */ /* 0x000fe2000c101526 */
[----:B------:R-:W-:Y:S02]  /*5b10*/  ISETP.GT.AND P4, PT, R4, 0x68, PT ;  /* 0x000000680400780c */ /* 0x000fe40003f84270 */
[----:B------:R-:W-:Y:S01]  /*5b20*/  F2FP.F16.F32.PACK_AB R74, RZ, R74 ;  /* 0x0000004aff4a723e */ /* 0x000fe200000000ff */
[----:B------:R-:W-:Y:S01]  /*5b30*/  @P5 STG.E.U16 desc[UR38][R6.64+0xc2], R73 ;  /* 0x0000c24906005986 */ /* 0x000fe2000c101526 */
[C---:B------:R-:W-:Y:S02]  /*5b40*/  ISETP.GT.AND P5, PT, R3.reuse, RZ, P4 ;  /* 0x000000ff0300720c */ /* 0x040fe400027a4270 */
[----:B------:R-:W-:Y:S01]  /*5b50*/  ISETP.GT.AND P3, PT, R3, RZ, P0 ;  /* 0x000000ff0300720c */ /* 0x000fe20000764270 */
[----:B------:R-:W-:Y:S01]  /*5b60*/  @P1 STG.E.U16 desc[UR38][R8.64+0xc0], R74 ;  /* 0x0000c04a08001986 */ /* 0x000fe2000c101526 */
[----:B------:R-:W-:-:S02]  /*5b70*/  F2FP.F16.F32.PACK_AB R75, RZ, R75 ;  /* 0x0000004bff4b723e */ /* 0x000fc400000000ff */
[----:B------:R-:W-:Y:S02]  /*5b80*/  F2FP.F16.F32.PACK_AB R76, RZ, R76 ;  /* 0x0000004cff4c723e */ /* 0x000fe400000000ff */
[C---:B------:R-:W-:Y:S01]  /*5b90*/  ISETP.GT.AND P4, PT, R3.reuse, 0x8, P4 ;  /* 0x000000080300780c */ /* 0x040fe20002784270 */
[----:B------:R-:W-:Y:S01]  /*5ba0*/  @P2 STG.E.U16 desc[UR38][R8.64+0xc2], R75 ;  /* 0x0000c24b08002986 */ /* 0x000fe2000c101526 */
[----:B------:R-:W-:Y:S02]  /*5bb0*/  F2FP.F16.F32.PACK_AB R77, RZ, R77 ;  /* 0x0000004dff4d723e */ /* 0x000fe400000000ff */
[C---:B------:R-:W-:Y:S01]  /*5bc0*/  ISETP.GT.AND P2, PT, R4.reuse, 0x71, PT ;  /* 0x000000710400780c */ /* 0x040fe20003f44270 */
[----:B------:R-:W-:Y:S01]  /*5bd0*/  @P5 STG.E.U16 desc[UR38][R6.64+0xd0], R76 ;  /* 0x0000d04c06005986 */ /* 0x000fe2000c101526 */
[----:B------:R-:W-:Y:S02]  /*5be0*/  ISETP.GT.AND P5, PT, R3, 0x8, P0 ;  /* 0x000000080300780c */ /* 0x000fe400007a4270 */
[C---:B------:R-:W-:Y:S01]  /*5bf0*/  ISETP.GT.AND P1, PT, R4.reuse, 0x78, PT ;  /* 0x000000780400780c */ /* 0x040fe20003f24270 */
[----:B------:R-:W-:Y:S01]  /*5c00*/  @P3 STG.E.U16 desc[UR38][R6.64+0xd2], R77 ;  /* 0x0000d24d06003986 */ /* 0x000fe2000c101526 */
[----:B------:R-:W-:-:S02]  /*5c10*/  ISETP.GT.AND P3, PT, R4, 0x70, PT ;  /* 0x000000700400780c */ /* 0x000fc40003f64270 */
[----:B------:R-:W-:Y:S01]  /*5c20*/  ISETP.GT.AND P0, PT, R4, 0x79, PT ;  /* 0x000000790400780c */ /* 0x000fe20003f04270 */
[----:B------:R-:W-:Y:S01]  /*5c30*/  @P4 IMAD.MOV.U32 R4, RZ, RZ, R8 ;  /* 0x000000ffff044224 */ /* 0x000fe200078e0008 */
[----:B------:R-:W-:Y:S01]  /*5c40*/  F2FP.F16.F32.PACK_AB R78, RZ, R78 ;  /* 0x0000004eff4e723e */ /* 0x000fe200000000ff */
[----:B------:R-:W-:Y:S01]  /*5c50*/  @P4 IMAD.MOV.U32 R5, RZ, RZ, R9 ;  /* 0x000000ffff054224 */ /* 0x000fe200078e0009 */
[----:B------:R-:W-:Y:S02]  /*5c60*/  F2FP.F16.F32.PACK_AB R79, RZ, R79 ;  /* 0x0000004fff4f723e */ /* 0x000fe400000000ff */
[----:B------:R-:W-:Y:S02]  /*5c70*/  F2FP.F16.F32.PACK_AB R80, RZ, R80 ;  /* 0x00000050ff50723e */ /* 0x000fe400000000ff */
[----:B------:R0:W-:Y:S01]  /*5c80*/  @P4 STG.E.U16 desc[UR38][R4.64+0xd0], R78 ;  /* 0x0000d04e04004986 */ /* 0x0001e2000c101526 */
[----:B------:R-:W-:Y:S02]  /*5c90*/  ISETP.GT.AND P4, PT, R3, RZ, P2 ;  /* 0x000000ff0300720c */ /* 0x000fe40001784270 */
[----:B------:R-:W-:-:S02]  /*5ca0*/  F2FP.F16.F32.PACK_AB R81, RZ, R81 ;  /* 0x00000051ff51723e */ /* 0x000fc400000000ff */
[----:B------:R-:W-:Y:S02]  /*5cb0*/  ISETP.GT.AND P2, PT, R3, 0x8, P2 ;  /* 0x000000080300780c */ /* 0x000fe40001744270 */
[----:B------:R-:W-:Y:S02]  /*5cc0*/  F2FP.F16.F32.PACK_AB R82, RZ, R82 ;  /* 0x00000052ff52723e */ /* 0x000fe400000000ff */
[----:B------:R-:W-:Y:S02]  /*5cd0*/  F2FP.F16.F32.PACK_AB R83, RZ, R83 ;  /* 0x00000053ff53723e */ /* 0x000fe400000000ff */
[----:B------:R-:W-:Y:S01]  /*5ce0*/  F2FP.F16.F32.PACK_AB R84, RZ, R84 ;  /* 0x00000054ff54723e */ /* 0x000fe200000000ff */
[----:B0-----:R-:W-:Y:S01]  /*5cf0*/  @P5 IMAD.MOV.U32 R4, RZ, RZ, R8 ;  /* 0x000000ffff045224 */ /* 0x001fe200078e0008 */
[----:B------:R-:W-:Y:S01]  /*5d00*/  F2FP.F16.F32.PACK_AB R85, RZ, R85 ;  /* 0x00000055ff55723e */ /* 0x000fe200000000ff */
[----:B------:R-:W-:Y:S01]  /*5d10*/  @P5 IMAD.MOV.U32 R5, RZ, RZ, R9 ;  /* 0x000000ffff055224 */ /* 0x000fe200078e0009 */
[----:B------:R-:W-:-:S02]  /*5d20*/  F2FP.F16.F32.PACK_AB R86, RZ, R86 ;  /* 0x00000056ff56723e */ /* 0x000fc400000000ff */
[----:B------:R-:W-:Y:S02]  /*5d30*/  F2FP.F16.F32.PACK_AB R87, RZ, R87 ;  /* 0x00000057ff57723e */ /* 0x000fe400000000ff */
[----:B------:R0:W-:Y:S01]  /*5d40*/  @P5 STG.E.U16 desc[UR38][R4.64+0xd2], R79 ;  /* 0x0000d24f04005986 */ /* 0x0001e2000c101526 */
[C---:B------:R-:W-:Y:S02]  /*5d50*/  ISETP.GT.AND P5, PT, R3.reuse, RZ, P3 ;  /* 0x000000ff0300720c */ /* 0x040fe40001fa4270 */
[----:B------:R-:W-:-:S11]  /*5d60*/  ISETP.GT.AND P3, PT, R3, 0x8, P3 ;  /* 0x000000080300780c */ /* 0x000fd60001f64270 */
[----:B0-----:R-:W-:Y:S02]  /*5d70*/  @P5 IMAD.MOV.U32 R4, RZ, RZ, R6 ;  /* 0x000000ffff045224 */ /* 0x001fe400078e0006 */
[----:B------:R-:W-:-:S05]  /*5d80*/  @P5 IMAD.MOV.U32 R5, RZ, RZ, R7 ;  /* 0x000000ffff055224 */ /* 0x000fca00078e0007 */
[----:B------:R0:W-:Y:S01]  /*5d90*/  @P5 STG.E.U16 desc[UR38][R4.64+0xe0], R80 ;  /* 0x0000e05004005986 */ /* 0x0001e2000c101526 */
[C---:B------:R-:W-:Y:S02]  /*5da0*/  ISETP.GT.AND P5, PT, R3.reuse, RZ, P0 ;  /* 0x000000ff0300720c */ /* 0x040fe400007a4270 */
[----:B------:R-:W-:Y:S01]  /*5db0*/  ISETP.GT.AND P0, PT, R3, 0x8, P0 ;  /* 0x000000080300780c */ /* 0x000fe20000704270 */
[----:B0-----:R-:W-:Y:S02]  /*5dc0*/  @P4 IMAD.MOV.U32 R4, RZ, RZ, R6 ;  /* 0x000000ffff044224 */ /* 0x001fe400078e0006 */
[----:B------:R-:W-:-:S05]  /*5dd0*/  @P4 IMAD.MOV.U32 R5, RZ, RZ, R7 ;  /* 0x000000ffff054224 */ /* 0x000fca00078e0007 */
[----:B------:R0:W-:Y:S01]  /*5de0*/  @P4 STG.E.U16 desc[UR38][R4.64+0xe2], R81 ;  /* 0x0000e25104004986 */ /* 0x0001e2000c101526 */
[C---:B------:R-:W-:Y:S02]  /*5df0*/  ISETP.GT.AND P4, PT, R3.reuse, RZ, P1 ;  /* 0x000000ff0300720c */ /* 0x040fe40000f84270 */
[----:B------:R-:W-:Y:S01]  /*5e00*/  ISETP.GT.AND P1, PT, R3, 0x8, P1 ;  /* 0x000000080300780c */ /* 0x000fe20000f24270 */
[----:B0-----:R-:W-:Y:S02]  /*5e10*/  @P3 IMAD.MOV.U32 R4, RZ, RZ, R8 ;  /* 0x000000ffff043224 */ /* 0x001fe400078e0008 */
[----:B------:R-:W-:-:S05]  /*5e20*/  @P3 IMAD.MOV.U32 R5, RZ, RZ, R9 ;  /* 0x000000ffff053224 */ /* 0x000fca00078e0009 */
[----:B------:R0:W-:Y:S02]  /*5e30*/  @P3 STG.E.U16 desc[UR38][R4.64+0xe0], R82 ;  /* 0x0000e05204003986 */ /* 0x0001e4000c101526 */
[----:B0-----:R-:W-:Y:S02]  /*5e40*/  @P2 IMAD.MOV.U32 R4, RZ, RZ, R8 ;  /* 0x000000ffff042224 */ /* 0x001fe400078e0008 */
[----:B------:R-:W-:-:S05]  /*5e50*/  @P2 IMAD.MOV.U32 R5, RZ, RZ, R9 ;  /* 0x000000ffff052224 */ /* 0x000fca00078e0009 */
[----:B------:R0:W-:Y:S02]  /*5e60*/  @P2 STG.E.U16 desc[UR38][R4.64+0xe2], R83 ;  /* 0x0000e25304002986 */ /* 0x0001e4000c101526 */
[----:B0-----:R-:W-:Y:S02]  /*5e70*/  @P4 IMAD.MOV.U32 R4, RZ, RZ, R6 ;  /* 0x000000ffff044224 */ /* 0x001fe400078e0006 */
[----:B------:R-:W-:-:S05]  /*5e80*/  @P4 IMAD.MOV.U32 R5, RZ, RZ, R7 ;  /* 0x000000ffff054224 */ /* 0x000fca00078e0007 */
[----:B------:R0:W-:Y:S04]  /*5e90*/  @P4 STG.E.U16 desc[UR38][R4.64+0xf0], R84 ;  /* 0x0000f05404004986 */ /* 0x0001e8000c101526 */
[----:B------:R1:W-:Y:S01]  /*5ea0*/  @P5 STG.E.U16 desc[UR38][R6.64+0xf2], R85 ;  /* 0x0000f25506005986 */ /* 0x0003e2000c101526 */
[----:B0-----:R-:W-:Y:S02]  /*5eb0*/  @P1 IMAD.MOV.U32 R4, RZ, RZ, R8 ;  /* 0x000000ffff041224 */ /* 0x001fe400078e0008 */
[----:B------:R-:W-:-:S05]  /*5ec0*/  @P1 IMAD.MOV.U32 R5, RZ, RZ, R9 ;  /* 0x000000ffff051224 */ /* 0x000fca00078e0009 */
[----:B------:R1:W-:Y:S04]  /*5ed0*/  @P1 STG.E.U16 desc[UR38][R4.64+0xf0], R86 ;  /* 0x0000f05604001986 */ /* 0x0003e8000c101526 */
[----:B------:R1:W-:Y:S02]  /*5ee0*/  @P0 STG.E.U16 desc[UR38][R8.64+0xf2], R87 ;  /* 0x0000f25708000986 */ /* 0x0003e4000c101526 */
.L_x_154:
[----:B------:R-:W-:Y:S05]  /*5ef0*/  BSYNC B0 ;  /* 0x0000000000007941 */ /* 0x000fea0003800000 */
.L_x_28:
[----:B------:R-:W-:Y:S01]  /*5f00*/  IADD3 R16, P0, R16, UR36, RZ ;  /* 0x0000002410107c10 */ /* 0x000fe2000ff1e0ff */
[----:B------:R-:W-:Y:S01]  /*5f10*/  ULDC.64 UR4, c[0x0][0x650] ;  /* 0x0001940000047ab9 */ /* 0x000fe20000000a00 */
[----:B------:R-:W-:Y:S01]  /*5f20*/  PRMT R3, RZ, 0x7610, R3 ;  /* 0x00007610ff037816 */ /* 0x000fe20000000003 */
[----:B------:R-:W-:Y:S01]  /*5f30*/  IMAD.MOV.U32 R100, RZ, RZ, -0x1 ;  /* 0xffffffffff647424 */ /* 0x000fe200078e00ff */
[----:B------:R-:W-:Y:S01]  /*5f40*/  IADD3.X R17, R17, UR42, RZ, P0, !PT ;  /* 0x0000002a11117c10 */ /* 0x000fe200087fe4ff */
[----:B------:R-:W-:Y:S01]  /*5f50*/  IMAD.MOV.U32 R99, RZ, RZ, -0x1 ;  /* 0xffffffffff637424 */ /* 0x000fe200078e00ff */
[----:B------:R-:W-:-:S04]  /*5f60*/  ISETP.GE.U32.AND P0, PT, R16, UR4, PT ;  /* 0x0000000410007c0c */ /* 0x000fc8000bf06070 */
[----:B------:R-:W-:-:S13]  /*5f70*/  ISETP.GE.U32.AND.EX P0, PT, R17, UR5, PT, P0 ;  /* 0x0000000511007c0c */ /* 0x000fda000bf06100 */
[----:B------:R-:W-:Y:S05]  /*5f80*/  @P0 BRA `(.L_x_155) ;  /* 0x00000004004c0947 */ /* 0x000fea0003800000 */
[----:B------:R-:W0:Y:S01]  /*5f90*/  LDC.64 R10, c[0x0][0x628] ;  /* 0x00018a00ff0a7b82 */ /* 0x000e220000000a00 */
[----:B---3--:R-:W3:Y:S01]  /*5fa0*/  S2R R12, SR_CTAID.X ;  /* 0x00000000000c7919 */ /* 0x008ee20000002500 */
[----:B-12-4-:R-:W-:Y:S02]  /*5fb0*/  IMAD.MOV.U32 R8, RZ, RZ, R16 ;  /* 0x000000ffff087224 */ /* 0x016fe400078e0010 */
[----:B------:R-:W-:Y:S01]  /*5fc0*/  IMAD.MOV.U32 R9, RZ, RZ, R17 ;  /* 0x000000ffff097224 */ /* 0x000fe200078e0011 */
[----:B------:R-:W1:Y:S03]  /*5fd0*/  S2R R20, SR_CTAID.Y ;  /* 0x0000000000147919 */ /* 0x000e660000002600 */
[----:B------:R-:W2:Y:S08]  /*5fe0*/  LDC R0, c[0x0][0x630] ;  /* 0x00018c00ff007b82 */ /* 0x000eb00000000800 */
[----:B------:R-:W4:Y:S01]  /*5ff0*/  LDC.64 R14, c[0x0][0x620] ;  /* 0x00018800ff0e7b82 */ /* 0x000f220000000a00 */
[----:B0-----:R-:W-:-:S04]  /*6000*/  ISETP.NE.U32.AND P0, PT, R10, RZ, PT ;  /* 0x000000ff0a00720c */ /* 0x001fc80003f05070 */
[----:B------:R-:W-:-:S13]  /*6010*/  ISETP.NE.AND.EX P0, PT, R11, RZ, PT, P0 ;  /* 0x000000ff0b00720c */ /* 0x000fda0003f05300 */
[----:B-1234-:R-:W-:Y:S05]  /*6020*/  @!P0 BRA `(.L_x_156) ;  /* 0x0000000000288947 */ /* 0x01efea0003800000 */
        /* <DEDUP_REMOVED lines=10> */
.L_x_156:
[-CC-:B------:R-:W-:Y:S01]  /*60d0*/  SHF.R.U64 R99, R8, R0.reuse, R9.reuse ;  /* 0x0000000008637219 */ /* 0x180fe20000001209 */
[----:B------:R-:W0:Y:S01]  /*60e0*/  LDC.64 R26, c[0x0][0x640] ;  /* 0x00019000ff1a7b82 */ /* 0x000e220000000a00 */
[----:B------:R-:W-:Y:S01]  /*60f0*/  SHF.R.U32.HI R0, RZ, R0, R9 ;  /* 0x00000000ff007219 */ /* 0x000fe20000011609 */
[----:B------:R-:W-:Y:S01]  /*6100*/  ULDC UR4, c[0x0][0x150] ;  /* 0x0000540000047ab9 */ /* 0x000fe20000000800 */
[----:B------:R-:W-:Y:S02]  /*6110*/  IADD3 R3, P0, RZ, -R99, RZ ;  /* 0x80000063ff037210 */ /* 0x000fe40007f1e0ff */
[----:B------:R-:W-:-:S03]  /*6120*/  I2FP.F32.U32 R7, R12 ;  /* 0x0000000c00077245 */ /* 0x000fc60000201000 */
[----:B------:R-:W1:Y:S01]  /*6130*/  LDC R6, c[0x0][0x618] ;  /* 0x00018600ff067b82 */ /* 0x000e620000000800 */
[----:B------:R-:W-:Y:S02]  /*6140*/  IMAD.X R5, RZ, RZ, ~R0, P0 ;  /* 0x000000ffff057224 */ /* 0x000fe400000e0e00 */
[----:B------:R-:W-:Y:S01]  /*6150*/  FMUL R7, R7, UR4 ;  /* 0x0000000407077c20 */ /* 0x000fe20008400000 */
[----:B------:R-:W-:Y:S01]  /*6160*/  ULDC UR4, c[0x0][0x154] ;  /* 0x0000550000047ab9 */ /* 0x000fe20000000800 */
[-C--:B------:R-:W-:Y:S02]  /*6170*/  IMAD R0, R5, R14.reuse, RZ ;  /* 0x0000000e05007224 */ /* 0x080fe400078e02ff */
[C---:B------:R-:W-:Y:S01]  /*6180*/  IMAD.WIDE.U32 R4, R3.reuse, R14, R16 ;  /* 0x0000000e03047225 */ /* 0x040fe200078e0010 */
[----:B------:R-:W2:Y:S01]  /*6190*/  LDC R8, c[0x0][0x608] ;  /* 0x00018200ff087b82 */ /* 0x000ea20000000800 */
[----:B------:R-:W3:Y:S02]  /*61a0*/  F2I.U32.TRUNC.NTZ R7, R7 ;  /* 0x0000000700077305 */ /* 0x000ee4000020f000 */
[----:B------:R-:W-:Y:S01]  /*61b0*/  IMAD R3, R3, R15, R0 ;  /* 0x0000000f03037224 */ /* 0x000fe200078e0200 */
[----:B------:R-:W-:-:S03]  /*61c0*/  I2FP.F32.U32 R0, R20 ;  /* 0x0000001400007245 */ /* 0x000fc60000201000 */
[----:B------:R-:W-:Y:S01]  /*61d0*/  IMAD.IADD R3, R5, 0x1, R3 ;  /* 0x0000000105037824 */ /* 0x000fe200078e0203 */
[----:B------:R-:W4:Y:S01]  /*61e0*/  LDC R11, c[0x0][0x658] ;  /* 0x00019600ff0b7b82 */ /* 0x000f220000000800 */
[----:B0-----:R-:W-:-:S04]  /*61f0*/  ISETP.NE.U32.AND P0, PT, R26, RZ, PT ;  /* 0x000000ff1a00720c */ /* 0x001fc80003f05070 */
[----:B------:R-:W-:-:S03]  /*6200*/  ISETP.NE.AND.EX P0, PT, R27, RZ, PT, P0 ;  /* 0x000000ff1b00720c */ /* 0x000fc60003f05300 */
[----:B------:R-:W0:Y:S01]  /*6210*/  LDC R9, c[0x0][0x144] ;  /* 0x00005100ff097b82 */ /* 0x000e220000000800 */
[-C--:B-1----:R-:W-:Y:S01]  /*6220*/  SHF.R.U64 R10, R4, R6.reuse, R3 ;  /* 0x00000006040a7219 */ /* 0x082fe20000001203 */
[----:B---3--:R-:W-:Y:S01]  /*6230*/  IMAD.MOV R7, RZ, RZ, -R7 ;  /* 0x000000ffff077224 */ /* 0x008fe200078e0a07 */
[----:B------:R-:W-:Y:S01]  /*6240*/  SHF.R.U32.HI R3, RZ, R6, R3 ;  /* 0x00000006ff037219 */ /* 0x000fe20000011603 */
[----:B------:R-:W-:-:S04]  /*6250*/  FMUL R6, R0, UR4 ;  /* 0x0000000400067c20 */ /* 0x000fc80008400000 */
[----:B------:R-:W1:Y:S01]  /*6260*/  LDC R21, c[0x0][0x148] ;  /* 0x00005200ff157b82 */ /* 0x000e620000000800 */
[----:B------:R3:W0:Y:S01]  /*6270*/  F2I.U32.TRUNC.NTZ R14, R6 ;  /* 0x00000006000e7305 */ /* 0x000622000020f000 */
[-CC-:B--2---:R-:W-:Y:S02]  /*6280*/  SHF.R.U64 R13, R10, R8.reuse, R3.reuse ;  /* 0x000000080a0d7219 */ /* 0x184fe40000001203 */
[----:B------:R-:W-:-:S04]  /*6290*/  SHF.R.U32.HI R0, RZ, R8, R3 ;  /* 0x00000008ff007219 */ /* 0x000fc80000011603 */
[----:B-----5:R-:W2:Y:S01]  /*62a0*/  LDC R24, c[0x0][0x648] ;  /* 0x00019200ff187b82 */ /* 0x020ea20000000800 */
[-CC-:B----4-:R-:W-:Y:S02]  /*62b0*/  SHF.R.U64 R15, R13, R11.reuse, R0.reuse ;  /* 0x0000000b0d0f7219 */ /* 0x190fe40000001200 */
[----:B------:R-:W-:-:S03]  /*62c0*/  SHF.R.U32.HI R5, RZ, R11, R0 ;  /* 0x0000000bff057219 */ /* 0x000fc60000011600 */
[----:B------:R-:W-:Y:S02]  /*62d0*/  IMAD.MOV.U32 R4, RZ, RZ, R15 ;  /* 0x000000ffff047224 */ /* 0x000fe400078e000f */
[----:B------:R-:W4:Y:S01]  /*62e0*/  LDC R28, c[0x0][0x638] ;  /* 0x00018e00ff1c7b82 */ /* 0x000f220000000800 */
[----:B0-----:R-:W-:-:S07]  /*62f0*/  IMAD R25, R9, R7, R12 ;  /* 0x0000000709197224 */ /* 0x001fce00078e020c */
[----:B------:R-:W0:Y:S08]  /*6300*/  LDC R29, c[0x0][0x610] ;  /* 0x00018400ff1d7b82 */ /* 0x000e300000000800 */
[----:B------:R-:W0:Y:S01]  /*6310*/  LDC R30, c[0x0][0x600] ;  /* 0x00018000ff1e7b82 */ /* 0x000e220000000800 */
[----:B-123--:R-:W-:Y:S05]  /*6320*/  @!P0 BRA `(.L_x_157) ;  /* 0x0000000000288947 */ /* 0x00efea0003800000 */
        /* <DEDUP_REMOVED lines=10> */
.L_x_157:
[----:B------:R-:W-:Y:S01]  /*63d0*/  ISETP.NE.AND P0, PT, R2, 0x1, PT ;  /* 0x000000010200780c */ /* 0x000fe20003f05270 */
[----:B------:R-:W-:Y:S01]  /*63e0*/  IMAD.MOV R14, RZ, RZ, -R14 ;  /* 0x000000ffff0e7224 */ /* 0x000fe200078e0a0e */
[----:B------:R-:W-:Y:S02]  /*63f0*/  SHF.R.U64 R0, R4, R24, R5 ;  /* 0x0000001804007219 */ /* 0x000fe40000001205 */
[----:B------:R-:W-:Y:S02]  /*6400*/  LOP3.LUT R3, R13, R96, RZ, 0xc0, !PT ;  /* 0x000000600d037212 */ /* 0x000fe400078ec0ff */
[----:B------:R-:W-:Y:S01]  /*6410*/  LOP3.LUT R10, R10, R95, RZ, 0xc0, !PT ;  /* 0x0000005f0a0a7212 */ /* 0x000fe200078ec0ff */
[----:B------:R-:W-:Y:S02]  /*6420*/  IMAD.MOV R4, RZ, RZ, -R0 ;  /* 0x000000ffff047224 */ /* 0x000fe400078e0a00 */
[----:B------:R-:W-:Y:S02]  /*6430*/  IMAD R0, R90, R0, R3 ;  /* 0x000000005a007224 */ /* 0x000fe400078e0203 */
[----:B----4-:R-:W-:-:S02]  /*6440*/  IMAD R3, R4, R28, R15 ;  /* 0x0000001c04037224 */ /* 0x010fc400078e020f */
[----:B------:R-:W-:Y:S02]  /*6450*/  @P0 IMAD R25, R21, R14, R20 ;  /* 0x0000000e15190224 */ /* 0x000fe400078e0214 */
[----:B0-----:R-:W-:Y:S02]  /*6460*/  IMAD R5, R3, R30, R10 ;  /* 0x0000001e03057224 */ /* 0x001fe400078e020a */
[----:B------:R-:W-:Y:S02]  /*6470*/  IMAD R0, R0, R29, R25 ;  /* 0x0000001d00007224 */ /* 0x000fe400078e0219 */
[----:B------:R-:W-:-:S03]  /*6480*/  IMAD.MOV.U32 R4, RZ, RZ, 0x1 ;  /* 0x00000001ff047424 */ /* 0x000fc600078e00ff */
[----:B------:R-:W-:Y:S02]  /*6490*/  SEL R100, R5, R0, !P0 ;  /* 0x0000000005647207 */ /* 0x000fe40004000000 */
[----:B------:R-:W-:Y:S02]  /*64a0*/  PRMT R3, R4, 0x7610, R3 ;  /* 0x0000761004037816 */ /* 0x000fe40000000003 */
[----:B------:R-:W-:-:S07]  /*64b0*/  SEL R0, R0, R5, !P0 ;  /* 0x0000000500007207 */ /* 0x000fce0004000000 */
.L_x_155:
[----:B------:R-:W-:Y:S01]  /*64c0*/  LOP3.LUT P0, RZ, R3, 0xff, RZ, 0xc0, !PT ;  /* 0x000000ff03ff7812 */ /* 0x000fe2000780c0ff */
[----:B------:R-:W-:Y:S01]  /*64d0*/  UIMAD.WIDE.U32 UR4, UR41, -0x33333333, URZ ;  /* 0xcccccccd290478a5 */ /* 0x000fe2000f8e003f */
[----:B------:R-:W-:-:S03]  /*64e0*/  IMAD.MOV.U32 R101, RZ, RZ, R0 ;  /* 0x000000ffff657224 */ /* 0x000fc600078e0000 */
[----:B------:R-:W-:-:S04]  /*64f0*/  USHF.R.U32.HI UR4, URZ, 0x2, UR5 ;  /* 0x000000023f047899 */ /* 0x000fc80008011605 */
[----:B------:R-:W-:-:S04]  /*6500*/  UIMAD UR41, UR4, -0x5, UR41 ;  /* 0xfffffffb042978a4 */ /* 0x000fc8000f8e0229 */
[----:B------:R-:W-:Y:S08]  /*6510*/  @P0 BRA `(.L_x_158) ;  /* 0xffffffac00300947 */ /* 0x000ff0000383ffff */
[----:B------:R-:W-:Y:S05]  /*6520*/  EXIT ;  /* 0x000000000000794d */ /* 0x000fea0003800000 */
.L_x_3:
        /* <DEDUP_REMOVED lines=26> */
.L_x_160:
[--C-:B------:R-:W-:Y:S01]  /*66d0*/  SHF.R.U64 R14, R12, R20, R13.reuse ;  /* 0x000000140c0e7219 */ /* 0x100fe2000000120d */
[----:B------:R-:W0:Y:S01]  /*66e0*/  LDC R24, c[0x0][0x618] ;  /* 0x00018600ff187b82 */ /* 0x000e220000000800 */
[----:B------:R-:W-:Y:S01]  /*66f0*/  I2FP.F32.U32 R8, R6 ;  /* 0x0000000600087245 */ /* 0x000fe20000201000 */
[----:B------:R-:W-:Y:S01]  /*6700*/  ULDC UR4, c[0x0][0x150] ;  /* 0x0000540000047ab9 */ /* 0x000fe20000000800 */
[----:B------:R-:W-:Y:S02]  /*6710*/  SHF.R.U32.HI R7, RZ, R20, R13 ;  /* 0x00000014ff077219 */ /* 0x000fe4000001160d */
[----:B------:R-:W-:Y:S01]  /*6720*/  IADD3 R11, P0, RZ, -R14, RZ ;  /* 0x8000000eff0b7210 */ /* 0x000fe20007f1e0ff */
[----:B------:R-:W-:Y:S01]  /*6730*/  FMUL R13, R8, UR4 ;  /* 0x00000004080d7c20 */ /* 0x000fe20008400000 */
[----:B------:R-:W-:Y:S01]  /*6740*/  ULDC UR4, c[0x0][0x154] ;  /* 0x0000550000047ab9 */ /* 0x000fe20000000800 */
[----:B------:R-:W1:Y:S02]  /*6750*/  LDC.64 R26, c[0x0][0x640] ;  /* 0x00019000ff1a7b82 */ /* 0x000e640000000a00 */
[----:B------:R-:W-:-:S02]  /*6760*/  IMAD.X R7, RZ, RZ, ~R7, P0 ;  /* 0x000000ffff077224 */ /* 0x000fc400000e0e07 */
[----:B------:R-:W2:Y:S01]  /*6770*/  F2I.U32.TRUNC.NTZ R13, R13 ;  /* 0x0000000d000d7305 */ /* 0x000ea2000020f000 */
[----:B------:R-:W-:-:S03]  /*6780*/  IMAD.WIDE.U32 R8, R11, R22, R16 ;  /* 0x000000160b087225 */ /* 0x000fc600078e0010 */
[----:B------:R-:W3:Y:S01]  /*6790*/  LDC R15, c[0x0][0x144] ;  /* 0x00005100ff0f7b82 */ /* 0x000ee20000000800 */
[----:B------:R-:W-:-:S04]  /*67a0*/  IMAD R10, R7, R22, RZ ;  /* 0x00000016070a7224 */ /* 0x000fc800078e02ff */
[----:B------:R-:W-:Y:S02]  /*67b0*/  IMAD R7, R11, R23, R10 ;  /* 0x000000170b077224 */ /* 0x000fe400078e020a */
[----:B------:R-:W-:Y:S01]  /*67c0*/  IMAD.MOV.U32 R10, RZ, RZ, -0x1 ;  /* 0xffffffffff0a7424 */ /* 0x000fe200078e00ff */
[----:B------:R-:W4:Y:S01]  /*67d0*/  LDC R20, c[0x0][0x608] ;  /* 0x00018200ff147b82 */ /* 0x000f220000000800 */
[----:B------:R-:W-:Y:S01]  /*67e0*/  IMAD.IADD R7, R9, 0x1, R7 ;  /* 0x0000000109077824 */ /* 0x000fe200078e0207 */
[----:B------:R-:W-:-:S04]  /*67f0*/  I2FP.F32.U32 R9, R5 ;  /* 0x0000000500097245 */ /* 0x000fc80000201000 */
[-C--:B0-----:R-:W-:Y:S01]  /*6800*/  SHF.R.U64 R12, R8, R24.reuse, R7 ;  /* 0x00000018080c7219 */ /* 0x081fe20000001207 */
[----:B--2---:R-:W-:Y:S01]  /*6810*/  IMAD.MOV R8, RZ, RZ, -R13 ;  /* 0x000000ffff087224 */ /* 0x004fe200078e0a0d */
[----:B------:R-:W0:Y:S01]  /*6820*/  LDC R11, c[0x0][0x658] ;  /* 0x00019600ff0b7b82 */ /* 0x000e220000000800 */
[----:B-1----:R-:W-:Y:S01]  /*6830*/  ISETP.NE.U32.AND P0, PT, R26, RZ, PT ;  /* 0x000000ff1a00720c */ /* 0x002fe20003f05070 */
[----:B------:R-:W-:Y:S01]  /*6840*/  FMUL R9, R9, UR4 ;  /* 0x0000000409097c20 */ /* 0x000fe20008400000 */
[----:B------:R-:W-:Y:S02]  /*6850*/  SHF.R.U32.HI R7, RZ, R24, R7 ;  /* 0x00000018ff077219 */ /* 0x000fe40000011607 */
[----:B------:R-:W-:-:S03]  /*6860*/  ISETP.NE.AND.EX P0, PT, R27, RZ, PT, P0 ;  /* 0x000000ff1b00720c */ /* 0x000fc60003f05300 */
[----:B------:R-:W1:Y:S01]  /*6870*/  LDC R22, c[0x0][0x148] ;  /* 0x00005200ff167b82 */ /* 0x000e620000000800 */
[----:B---3--:R-:W-:Y:S02]  /*6880*/  IMAD R23, R15, R8, R6 ;  /* 0x000000080f177224 */ /* 0x008fe400078e0206 */
[----:B------:R-:W-:-:S05]  /*6890*/  IMAD.MOV.U32 R8, RZ, RZ, 0x1 ;  /* 0x00000001ff087424 */ /* 0x000fca00078e00ff */
[----:B------:R-:W2:Y:S01]  /*68a0*/  LDC R21, c[0x0][0x600] ;  /* 0x00018000ff157b82 */ /* 0x000ea20000000800 */
[-CC-:B----4-:R-:W-:Y:S02]  /*68b0*/  SHF.R.U64 R15, R12, R20.reuse, R7.reuse ;  /* 0x000000140c0f7219 */ /* 0x190fe40000001207 */
[----:B------:R-:W-:Y:S02]  /*68c0*/  SHF.R.U32.HI R6, RZ, R20, R7 ;  /* 0x00000014ff067219 */ /* 0x000fe40000011607 */
[----:B------:R3:W4:Y:S03]  /*68d0*/  F2I.U32.TRUNC.NTZ R20, R9 ;  /* 0x0000000900147305 */ /* 0x000726000020f000 */
[----:B------:R-:W1:Y:S01]  /*68e0*/  LDC R25, c[0x0][0x648] ;  /* 0x00019200ff197b82 */ /* 0x000e620000000800 */
[-C--:B0-----:R-:W-:Y:S02]  /*68f0*/  SHF.R.U64 R19, R15, R11.reuse, R6 ;  /* 0x0000000b0f137219 */ /* 0x081fe40000001206 */
[----:B------:R-:W-:-:S02]  /*6900*/  SHF.L.U32 R10, R10, R11, RZ ;  /* 0x0000000b0a0a7219 */ /* 0x000fc400000006ff */
[-C--:B------:R-:W-:Y:S01]  /*6910*/  SHF.R.U32.HI R7, RZ, R11.reuse, R6 ;  /* 0x0000000bff077219 */ /* 0x080fe20000011606 */
[----:B------:R-:W-:Y:S01]  /*6920*/  IMAD.MOV.U32 R6, RZ, RZ, R19 ;  /* 0x000000ffff067224 */ /* 0x000fe200078e0013 */
[----:B------:R-:W-:Y:S01]  /*6930*/  SHF.L.U32 R24, R8, R11, RZ ;  /* 0x0000000b08187219 */ /* 0x000fe200000006ff */
[----:B------:R-:W0:Y:S01]  /*6940*/  LDC R28, c[0x0][0x638] ;  /* 0x00018e00ff1c7b82 */ /* 0x000e220000000800 */
[----:B------:R-:W-:-:S07]  /*6950*/  LOP3.LUT R30, RZ, R10, RZ, 0x33, !PT ;  /* 0x0000000aff1e7212 */ /* 0x000fce00078e33ff */
[----:B------:R-:W0:Y:S01]  /*6960*/  LDC R29, c[0x0][0x610] ;  /* 0x00018400ff1d7b82 */ /* 0x000e220000000800 */
[----:B---34-:R-:W-:Y:S05]  /*6970*/  @!P0 BRA `(.L_x_161) ;  /* 0x0000000000288947 */ /* 0x018fea0003800000 */
[----:B------:R-:W3:Y:S02]  /*6980*/  LDC R6, c[0x0][0x64c] ;  /* 0x00019300ff067b82 */ /* 0x000ee40000000800 */
[----:B---3--:R-:W-:-:S05]  /*6990*/  IADD3 R11, P0, R19, R6, RZ ;  /* 0x00000006130b7210 */ /* 0x008fca0007f1e0ff */
        /* <DEDUP_REMOVED lines=8> */
.L_x_161:
[----:B------:R-:W-:Y:S01]  /*6a20*/  ISETP.NE.AND P0, PT, R2, 0x1, PT ;  /* 0x000000010200780c */ /* 0x000fe20003f05270 */
[----:B--2---:R-:W-:Y:S01]  /*6a30*/  VIADD R9, R21, 0xffffffff ;  /* 0xffffffff15097836 */ /* 0x004fe20000000000 */
[----:B-1----:R-:W-:Y:S01]  /*6a40*/  SHF.R.U64 R7, R6, R25, R7 ;  /* 0x0000001906077219 */ /* 0x002fe20000001207 */
[----:B------:R-:W-:Y:S01]  /*6a50*/  IMAD.MOV R20, RZ, RZ, -R20 ;  /* 0x000000ffff147224 */ /* 0x000fe200078e0a14 */
[----:B------:R-:W-:Y:S02]  /*6a60*/  LOP3.LUT R6, R15, R30, RZ, 0xc0, !PT ;  /* 0x0000001e0f067212 */ /* 0x000fe400078ec0ff */
[----:B------:R-:W-:Y:S01]  /*6a70*/  LOP3.LUT R12, R12, R9, RZ, 0xc0, !PT ;  /* 0x000000090c0c7212 */ /* 0x000fe200078ec0ff */
[----:B------:R-:W-:Y:S02]  /*6a80*/  IMAD.MOV R8, RZ, RZ, -R7 ;  /* 0x000000ffff087224 */ /* 0x000fe400078e0a07 */
[----:B------:R-:W-:Y:S02]  /*6a90*/  IMAD R6, R24, R7, R6 ;  /* 0x0000000718067224 */ /* 0x000fe400078e0206 */
[----:B------:R-:W-:-:S02]  /*6aa0*/  IMAD.MOV.U32 R9, RZ, RZ, 0x1 ;  /* 0x00000001ff097424 */ /* 0x000fc400078e00ff */
[----:B------:R-:W-:Y:S02]  /*6ab0*/  @P0 IMAD R23, R22, R20, R5 ;  /* 0x0000001416170224 */ /* 0x000fe400078e0205 */
[----:B0-----:R-:W-:Y:S02]  /*6ac0*/  IMAD R5, R8, R28, R19 ;  /* 0x0000001c08057224 */ /* 0x001fe400078e0213 */
[----:B------:R-:W-:Y:S02]  /*6ad0*/  IMAD R19, R6, R29, R23 ;  /* 0x0000001d06137224 */ /* 0x000fe400078e0217 */
[----:B------:R-:W-:Y:S02]  /*6ae0*/  IMAD R6, R5, R21, R12 ;  /* 0x0000001505067224 */ /* 0x000fe400078e020c */
[----:B------:R-:W-:-:S03]  /*6af0*/  IMAD.MOV.U32 R8, RZ, RZ, R14 ;  /* 0x000000ffff087224 */ /* 0x000fc600078e000e */
[----:B------:R-:W-:Y:S02]  /*6b00*/  SEL R20, R6, R19, !P0 ;  /* 0x0000001306147207 */ /* 0x000fe40004000000 */
[----:B------:R-:W-:-:S07]  /*6b10*/  SEL R19, R19, R6, !P0 ;  /* 0x0000000613137207 */ /* 0x000fce0004000000 */
.L_x_159:
[----:B------:R-:W-:-:S08]  /*6b20*/  NOP ;  /* 0x0000000000007918 */ /* 0x000fd00000000000 */
[----:B------:R-:W0:-:S00]  /*6b30*/  USETMAXREG.DEALLOC.CTAPOOL 0x28 ;  /* 0x00000028000079c8 */ /* 0x000e0000080e0500 */
[----:B0-----:R-:W-:-:S13]  /*6b40*/  ISETP.NE.AND P0, PT, R0, RZ, PT ;  /* 0x000000ff0000720c */ /* 0x001fda0003f05270 */
[----:B------:R-:W-:Y:S05]  /*6b50*/  @P0 EXIT ;  /* 0x000000000000094d */ /* 0x000fea0003800000 */
[----:B------:R-:W-:Y:S01]  /*6b60*/  LOP3.LUT P0, RZ, R9, 0xff, RZ, 0xc0, !PT ;  /* 0x000000ff09ff7812 */ /* 0x000fe2000780c0ff */
[----:B------:R-:W-:Y:S02]  /*6b70*/  IMAD.MOV.U32 R0, RZ, RZ, 0x1 ;  /* 0x00000001ff007424 */ /* 0x000fe400078e00ff */
[----:B------:R-:W-:-:S10]  /*6b80*/  IMAD.MOV.U32 R12, RZ, RZ, RZ ;  /* 0x000000ffff0c7224 */ /* 0x000fd400078e00ff */
[----:B------:R-:W-:Y:S05]  /*6b90*/  @!P0 BRA `(.L_x_162) ;  /* 0x0000000c000c8947 */ /* 0x000fea0003800000 */
[----:B------:R-:W0:Y:S01]  /*6ba0*/  LDC R0, c[0x0][0x28c] ;  /* 0x0000a300ff007b82 */ /* 0x000e220000000800 */
[----:B------:R-:W-:Y:S01]  /*6bb0*/  LOP3.LUT P0, RZ, R3, 0x1f, RZ, 0xc0, !PT ;  /* 0x0000001f03ff7812 */ /* 0x000fe2000780c0ff */
[----:B------:R-:W-:Y:S01]  /*6bc0*/  ULDC UR5, c[0x0][0x658] ;  /* 0x0001960000057ab9 */ /* 0x000fe20000000800 */
[----:B------:R-:W-:Y:S01]  /*6bd0*/  UMOV UR6, 0xffffffff ;  /* 0xffffffff00067882 */ /* 0x000fe20000000000 */
[----:B------:R-:W-:Y:S01]  /*6be0*/  BSSY B0, `(.L_x_162) ;  /* 0x00000be000007945 */ /* 0x000fe20003800000 */
[----:B------:R-:W-:Y:S01]  /*6bf0*/  USHF.L.U32 UR6, UR6, UR5, URZ ;  /* 0x0000000506067299 */ /* 0x000fe2000800063f */
[C---:B------:R-:W-:Y:S01]  /*6c00*/  ISETP.NE.AND P2, PT, R4.reuse, RZ, PT ;  /* 0x000000ff0400720c */ /* 0x040fe20003f45270 */
[----:B------:R-:W-:Y:S01]  /*6c10*/  IMAD.MOV.U32 R13, RZ, RZ, 0x1 ;  /* 0x00000001ff0d7424 */ /* 0x000fe200078e00ff */
[----:B------:R-:W-:Y:S01]  /*6c20*/  ISETP.NE.OR P0, PT, R4, RZ, !P0 ;  /* 0x000000ff0400720c */ /* 0x000fe20004705670 */
[----:B------:R-:W-:Y:S01]  /*6c30*/  IMAD.MOV.U32 R12, RZ, RZ, RZ ;  /* 0x000000ffff0c7224 */ /* 0x000fe200078e00ff */
[----:B------:R-:W-:Y:S01]  /*6c40*/  LOP3.LUT R11, R18, 0x2, RZ, 0xfc, !PT ;  /* 0x00000002120b7812 */ /* 0x000fe200078efcff */
[----:B------:R-:W-:Y:S01]  /*6c50*/  ULDC UR4, c[0x0][0x600] ;  /* 0x0001800000047ab9 */ /* 0x000fe20000000800 */
[----:B------:R-:W-:Y:S01]  /*6c60*/  UMOV UR7, 0x1 ;  /* 0x0000000100077882 */ /* 0x000fe20000000000 */
[----:B------:R-:W-:-:S02]  /*6c70*/  UIADD3 UR15, UR4, -0x1, URZ ;  /* 0xffffffff040f7890 */ /* 0x000fc4000fffe03f */
[----:B------:R-:W-:Y:S02]  /*6c80*/  USHF.L.U32 UR17, UR7, UR5, URZ ;  /* 0x0000000507117299 */ /* 0x000fe4000800063f */
[----:B------:R-:W-:Y:S01]  /*6c90*/  ULOP3.LUT UR16, URZ, UR6, URZ, 0x33, !UPT ;  /* 0x000000063f107292 */ /* 0x000fe2000f8e333f */
[----:B------:R-:W-:Y:S01]  /*6ca0*/  ULDC.64 UR20, c[0x0][0x198] ;  /* 0x0000660000147ab9 */ /* 0x000fe20000000a00 */
[----:B0-----:R-:W-:-:S05]  /*6cb0*/  VIADD R0, R0, 0x3f ;  /* 0x0000003f00007836 */ /* 0x001fca0000000000 */
[----:B------:R-:W-:-:S04]  /*6cc0*/  SHF.R.S32.HI R3, RZ, 0x1f, R0 ;  /* 0x0000001fff037819 */ /* 0x000fc80000011400 */
[----:B------:R-:W-:Y:S01]  /*6cd0*/  LEA.HI R3, R3, R0, RZ, 0x6 ;  /* 0x0000000003037211 */ /* 0x000fe200078f30ff */
[----:B------:R-:W-:-:S03]  /*6ce0*/  IMAD.MOV.U32 R0, RZ, RZ, 0x1 ;  /* 0x00000001ff007424 */ /* 0x000fc600078e00ff */
[----:B------:R-:W-:-:S05]  /*6cf0*/  SHF.R.S32.HI R3, RZ, 0x6, R3 ;  /* 0x00000006ff037819 */ /* 0x000fca0000011403 */
[----:B------:R-:W-:-:S07]  /*6d00*/  VIADD R10, R3, 0x1 ;  /* 0x00000001030a7836 */ /* 0x000fce0000000000 */
.L_x_174:
[----:B------:R-:W-:-:S03]  /*6d10*/  UMOV UR4, 0xffffffff ;  /* 0xffffffff00047882 */ /* 0x000fc60000000000 */
[----:B------:R-:W-:Y:S05]  /*6d20*/  BRA.DIV UR4, `(.L_x_163) ;  /* 0x0000000e04b87947 */ /* 0x000fea000b800000 */
[----:B------:R-:W-:-:S13]  /*6d30*/  ELECT P6, URZ, PT ;  /* 0x00000000003f782f */ /* 0x000fda00038c0000 */
.L_x_186:
[----:B------:R-:W0:Y:S01]  /*6d40*/  LDC R4, c[0x0][0x28c] ;  /* 0x0000a300ff047b82 */ /* 0x000e220000000800 */
[----:B------:R-:W-:Y:S01]  /*6d50*/  BSSY B1, `(.L_x_164) ;  /* 0x0000035000017945 */ /* 0x000fe20003800000 */
[----:B0-----:R-:W-:-:S13]  /*6d60*/  ISETP.LT.OR P6, PT, R4, 0x1, !P6 ;  /* 0x000000010400780c */ /* 0x001fda00077c1670 */
[----:B------:R-:W-:Y:S05]  /*6d70*/  @P6 BRA `(.L_x_165) ;  /* 0x0000000000c86947 */ /* 0x000fea0003800000 */
[----:B------:R-:W-:Y:S02]  /*6d80*/  IMAD.SHL.U32 R20, R20, 0x80, RZ ;  /* 0x0000008014147824 */ /* 0x000fe400078e00ff */
[----:B------:R-:W-:Y:S02]  /*6d90*/  IMAD.SHL.U32 R19, R19, 0x80, RZ ;  /* 0x0000008013137824 */ /* 0x000fe400078e00ff */
[----:B------:R-:W-:Y:S02]  /*6da0*/  IMAD.MOV.U32 R21, RZ, RZ, RZ ;  /* 0x000000ffff157224 */ /* 0x000fe400078e00ff */
[----:B------:R-:W-:Y:S02]  /*6db0*/  IMAD.MOV.U32 R4, RZ, RZ, R10 ;  /* 0x000000ffff047224 */ /* 0x000fe400078e000a */
[----:B------:R-:W-:Y:S02]  /*6dc0*/  IMAD.MOV.U32 R5, RZ, RZ, R0 ;  /* 0x000000ffff057224 */ /* 0x000fe400078e0000 */
[----:B------:R-:W-:-:S07]  /*6dd0*/  IMAD.MOV.U32 R6, RZ, RZ, R12 ;  /* 0x000000ffff067224 */ /* 0x000fce00078e000c */
.L_x_169:
[----:B------:R-:W0:Y:S01]  /*6de0*/  S2R R14, SR_CgaCtaId ;  /* 0x00000000000e7919 */ /* 0x000e220000008800 */
[----:B------:R-:W-:Y:S01]  /*6df0*/  MOV R7, 0x400 ;  /* 0x0000040000077802 */ /* 0x000fe20000000f00 */
[----:B------:R-:W1:Y:S03]  /*6e00*/  @!P2 LDC R9, c[0x0][0x500] ;  /* 0x00014000ff09ab82 */ /* 0x000e660000000800 */
[----:B0-----:R-:W-:Y:S02]  /*6e10*/  LEA R15, R14, R7, 0x18 ;  /* 0x000000070e0f7211 */ /* 0x001fe400078ec0ff */
[----:B------:R-:W-:-:S03]  /*6e20*/  SHF.L.U32 R7, R5, 0x1f, RZ ;  /* 0x0000001f05077819 */ /* 0x000fc600000006ff */
[----:B------:R-:W-:-:S04]  /*6e30*/  IMAD R14, R6, 0x8, R15 ;  /* 0x00000008060e7824 */ /* 0x000fc800078e020f */
[----:B------:R-:W0:Y:S02]  /*6e40*/  SYNCS.PHASECHK.TRANS64.TRYWAIT P1, [R14+URZ+0x28], R7 ;  /* 0x000028070e0075a7 */ /* 0x000e24000802017f */
[----:B01----:R-:W-:Y:S05]  /*6e50*/  @!P1 BRA `(.L_x_166) ;  /* 0x0000000c008c9947 */ /* 0x003fea0003800000 */
.L_x_187:
[----:B0-----:R-:W-:Y:S01]  /*6e60*/  PRMT R7, R11, 0x9910, RZ ;  /* 0x000099100b077816 */ /* 0x001fe200000000ff */
[----:B------:R0:W-:Y:S03]  /*6e70*/  @!P2 SYNCS.ARRIVE.TRANS64 RZ, [R14+URZ], R9 ;  /* 0x000000090effa9a7 */ /* 0x0001e6000800003f */
[----:B------:R-:W-:-:S13]  /*6e80*/  ISETP.NE.AND P1, PT, R7, 0x2, PT ;  /* 0x000000020700780c */ /* 0x000fda0003f25270 */
[----:B0-----:R-:W-:Y:S05]  /*6e90*/  @P1 BRA `(.L_x_167) ;  /* 0x0000000000041947 */ /* 0x001fea0003800000 */
[----:B------:R-:W-:Y:S01]  /*6ea0*/  BPT.TRAP 0x1 ;  /* 0x000000040000795c */ /* 0x000fe20000300000 */
.L_x_167:
[----:B------:R-:W-:Y:S05]  /*6eb0*/  @P0 BRA `(.L_x_168) ;  /* 0x0000000000040947 */ /* 0x000fea0003800000 */
[----:B------:R-:W-:Y:S01]  /*6ec0*/  BPT.TRAP 0x1 ;  /* 0x000000040000795c */ /* 0x000fe20000300000 */
.L_x_168:
[----:B------:R-:W-:Y:S01]  /*6ed0*/  IMAD R15, R6, 0x4000, R15 ;  /* 0x00004000060f7824 */ /* 0x000fe200078e020f */
[----:B------:R-:W-:Y:S01]  /*6ee0*/  R2UR UR9, R14 ;  /* 0x000000000e0972ca */ /* 0x000fe200000e0000 */
[----:B------:R-:W-:Y:S01]  /*6ef0*/  VIADD R4, R4, 0xffffffff ;  /* 0xffffffff04047836 */ /* 0x000fe20000000000 */
[----:B------:R-:W-:Y:S01]  /*6f00*/  UIADD3 UR4, UP0, UR20, 0xf0, URZ ;  /* 0x000000f014047890 */ /* 0x000fe2000ff1e03f */
[----:B------:R-:W-:Y:S01]  /*6f10*/  R2UR UR11, R19 ;  /* 0x00000000130b72ca */ /* 0x000fe200000e0000 */
[----:B------:R-:W-:Y:S01]  /*6f20*/  UIADD3 UR22, UP1, UR20, 0x1f0, URZ ;  /* 0x000001f014167890 */ /* 0x000fe2000ff3e03f */
[----:B------:R-:W-:Y:S01]  /*6f30*/  R2UR UR8, R15 ;  /* 0x000000000f0872ca */ /* 0x000fe200000e0000 */
[----:B------:R-:W-:Y:S01]  /*6f40*/  UIADD3.X UR5, URZ, UR21, URZ, UP0, !UPT ;  /* 0x000000153f057290 */ /* 0x000fe200087fe43f */
[C---:B------:R-:W-:Y:S01]  /*6f50*/  R2UR UR10, R21.reuse ;  /* 0x00000000150a72ca */ /* 0x040fe200000e0000 */
[----:B------:R-:W-:Y:S01]  /*6f60*/  VIADD R6, R6, 0x1 ;  /* 0x0000000106067836 */ /* 0x000fe20000000000 */
[----:B------:R-:W-:Y:S01]  /*6f70*/  R2UR UR12, R8 ;  /* 0x00000000080c72ca */ /* 0x000fe200000e0000 */
[----:B------:R-:W-:Y:S01]  /*6f80*/  UIADD3.X UR23, URZ, UR21, URZ, UP1, !UPT ;  /* 0x000000153f177290 */ /* 0x000fe20008ffe43f */
[----:B------:R-:W-:Y:S01]  /*6f90*/  R2UR UR18, R20 ;  /* 0x00000000141272ca */ /* 0x000fe200000e0000 */
[----:B------:R-:W-:Y:S01]  /*6fa0*/  UMOV UR6, 0x0 ;  /* 0x0000000000067882 */ /* 0x000fe20000000000 */
[----:B------:R-:W-:Y:S01]  /*6fb0*/  ISETP.GT.AND P3, PT, R4, 0x1, PT ;  /* 0x000000010400780c */ /* 0x000fe20003f64270 */
[----:B------:R-:W-:Y:S01]  /*6fc0*/  UMOV UR7, 0x10000000 ;  /* 0x1000000000077882 */ /* 0x000fe20000000000 */
[----:B------:R-:W-:Y:S01]  /*6fd0*/  ISETP.NE.AND P1, PT, R6, 0x5, PT ;  /* 0x000000050600780c */ /* 0x000fe20003f25270 */
[----:B------:R-:W-:-:S02]  /*6fe0*/  VIADD R21, R21, 0x40 ;  /* 0x0000004015157836 */ /* 0x000fc40000000000 */
[----:B------:R-:W-:Y:S01]  /*6ff0*/  UIADD3 UR13, UR8, 0x100, URZ ;  /* 0x00000100080d7890 */ /* 0x000fe2000fffe03f */
[----:B------:R-:W-:Y:S01]  /*7000*/  SEL R14, RZ, 0x1, P1 ;  /* 0x00000001ff0e7807 */ /* 0x000fe20000800000 */
[----:B------:R-:W-:Y:S01]  /*7010*/  UIADD3 UR14, UR8, 0x14100, URZ ;  /* 0x00014100080e7890 */ /* 0x000fe2000fffe03f */
[----:B------:R-:W-:Y:S02]  /*7020*/  SEL R6, R6, RZ, P1 ;  /* 0x000000ff06067207 */ /* 0x000fe40000800000 */
[----:B------:R-:W-:Y:S02]  /*7030*/  LOP3.LUT R5, R5, R14, RZ, 0x3c, !PT ;  /* 0x0000000e05057212 */ /* 0x000fe400078e3cff */
[----:B------:R-:W-:Y:S02]  /*7040*/  UMOV UR8, UR13 ;  /* 0x0000000d00087c82 */ /* 0x000fe40008000000 */
[----:B------:R0:W-:Y:S02]  /*7050*/  UTMALDG.3D [UR8], [UR4], desc[UR6] ;  /* 0x00000608040075b4 */ /* 0x0001e40008011000 */
[----:B0-----:R-:W-:Y:S01]  /*7060*/  UMOV UR8, UR14 ;  /* 0x0000000e00087c82 */ /* 0x001fe20008000000 */
[----:B------:R-:W-:-:S02]  /*7070*/  UMOV UR11, UR18 ;  /* 0x00000012000b7c82 */ /* 0x000fc40008000000 */
[----:B------:R0:W-:Y:S02]  /*7080*/  UTMALDG.3D [UR8], [UR22], desc[UR6] ;  /* 0x00000608160075b4 */ /* 0x0001e40008011000 */
[----:B0-----:R-:W-:Y:S05]  /*7090*/  @P3 BRA `(.L_x_169) ;  /* 0xfffffffc00503947 */ /* 0x001fea000383ffff */
.L_x_165:
[----:B------:R-:W-:Y:S05]  /*70a0*/  BSYNC B1 ;  /* 0x0000000000017941 */ /* 0x000fea0003800000 */
.L_x_164:
[----:B------:R-:W-:Y:S01]  /*70b0*/  LOP3.LUT P3, RZ, R13, 0xff, RZ, 0xc0, !PT ;  /* 0x000000ff0dff7812 */ /* 0x000fe2000786c0ff */
[----:B------:R-:W-:Y:S01]  /*70c0*/  IMAD.IADD R12, R3, 0x1, R12 ;  /* 0x00000001030c7824 */ /* 0x000fe200078e020c */
[----:B------:R-:W-:Y:S01]  /*70d0*/  IADD3 R16, P4, R16, UR36, RZ ;  /* 0x0000002410107c10 */ /* 0x000fe2000ff9e0ff */
[----:B------:R-:W-:Y:S01]  /*70e0*/  ULDC.64 UR4, c[0x0][0x650] ;  /* 0x0001940000047ab9 */ /* 0x000fe20000000a00 */
[----:B------:R-:W-:Y:S01]  /*70f0*/  BSSY B1, `(.L_x_170) ;  /* 0x000006a000017945 */ /* 0x000fe20003800000 */
[----:B------:R-:W-:Y:S01]  /*7100*/  IMAD.MOV.U32 R19, RZ, RZ, -0x1 ;  /* 0xffffffffff137424 */ /* 0x000fe200078e00ff */
[----:B------:R-:W-:Y:S01]  /*7110*/  ISETP.GT.U32.AND P1, PT, R12, 0x4, PT ;  /* 0x000000040c00780c */ /* 0x000fe20003f24070 */
[----:B------:R-:W-:Y:S01]  /*7120*/  IMAD.MOV.U32 R20, RZ, RZ, -0x1 ;  /* 0xffffffffff147424 */ /* 0x000fe200078e00ff */
[----:B------:R-:W-:Y:S01]  /*7130*/  IADD3.X R17, R17, UR42, RZ, P4, !PT ;  /* 0x0000002a11117c10 */ /* 0x000fe2000a7fe4ff */
[----:B------:R-:W-:Y:S01]  /*7140*/  IMAD.MOV.U32 R8, RZ, RZ, -0x1 ;  /* 0xffffffffff087424 */ /* 0x000fe200078e00ff */
[----:B------:R-:W-:-:S02]  /*7150*/  ISETP.LT.U32.AND P1, PT, R3, 0x5, P1 ;  /* 0x000000050300780c */ /* 0x000fc40000f21070 */
[----:B------:R-:W-:Y:S01]  /*7160*/  PRMT R13, RZ, 0x7610, R13 ;  /* 0x00007610ff0d7816 */ /* 0x000fe2000000000d */
[----:B------:R-:W0:Y:S01]  /*7170*/  @P3 S2R R5, SR_CgaCtaId ;  /* 0x0000000000053919 */ /* 0x000e220000008800 */
[----:B------:R-:W-:-:S04]  /*7180*/  @P3 MOV R4, 0x400 ;  /* 0x0000040000043802 */ /* 0x000fc80000000f00 */
[----:B0-----:R-:W-:Y:S01]  /*7190*/  @P3 LEA R6, R5, R4, 0x18 ;  /* 0x0000000405063211 */ /* 0x001fe200078ec0ff */
[----:B------:R-:W-:-:S03]  /*71a0*/  IMAD.WIDE.U32 R4, R12, -0x33333333, RZ ;  /* 0xcccccccd0c047825 */ /* 0x000fc600078e00ff */
[----:B------:R0:W-:Y:S01]  /*71b0*/  @P3 SYNCS.ARRIVE.TRANS64.A1T0 RZ, [R6+URZ+0x68], RZ ;  /* 0x000068ff06ff39a7 */ /* 0x0001e2000810003f */
[----:B------:R-:W-:Y:S02]  /*71c0*/  ISETP.GE.U32.AND P3, PT, R3, 0x5, PT ;  /* 0x000000050300780c */ /* 0x000fe40003f66070 */
[----:B------:R-:W-:Y:S02]  /*71d0*/  SHF.R.U32.HI R7, RZ, 0x2, R5 ;  /* 0x00000002ff077819 */ /* 0x000fe40000011605 */
[----:B------:R-:W-:Y:S02]  /*71e0*/  SEL R5, RZ, 0x1, !P1 ;  /* 0x00000001ff057807 */ /* 0x000fe40004800000 */
[----:B------:R-:W-:Y:S01]  /*71f0*/  ISETP.GE.U32.AND P1, PT, R16, UR4, PT ;  /* 0x0000000410007c0c */ /* 0x000fe2000bf26070 */
[----:B------:R-:W-:Y:S01]  /*7200*/  IMAD R12, R7, -0x5, R12 ;  /* 0xfffffffb070c7824 */ /* 0x000fe200078e020c */
[----:B------:R-:W-:Y:S02]  /*7210*/  LOP3.LUT R0, R0, R5, RZ, 0x3c, !PT ;  /* 0x0000000500007212 */ /* 0x000fe400078e3cff */
[----:B------:R-:W-:-:S02]  /*7220*/  ISETP.GE.U32.AND.EX P1, PT, R17, UR5, PT, P1 ;  /* 0x0000000511007c0c */ /* 0x000fc4000bf26110 */
[----:B------:R-:W-:Y:S02]  /*7230*/  PRMT R4, RZ, 0x7610, R4 ;  /* 0x00007610ff047816 */ /* 0x000fe40000000004 */
[----:B------:R-:W-:-:S09]  /*7240*/  @P3 LOP3.LUT R0, R0, 0x1, R7, 0x78, !PT ;  /* 0x0000000100003812 */ /* 0x000fd200078e7807 */
[----:B0-----:R-:W-:Y:S05]  /*7250*/  @P1 BRA `(.L_x_171) ;  /* 0x00000004004c1947 */ /* 0x001fea0003800000 */
[----:B------:R-:W-:Y:S01]  /*7260*/  ULDC.64 UR4, c[0x0][0x628] ;  /* 0x00018a0000047ab9 */ /* 0x000fe20000000a00 */
[----:B------:R-:W0:Y:S01]  /*7270*/  S2R R15, SR_CTAID.X ;  /* 0x00000000000f7919 */ /* 0x000e220000002500 */
[----:B------:R-:W-:Y:S01]  /*7280*/  ISETP.NE.U32.AND P1, PT, RZ, UR4, PT ;  /* 0x00000004ff007c0c */ /* 0x000fe2000bf25070 */
[----:B------:R-:W-:Y:S01]  /*7290*/  ULDC UR7, c[0x0][0x630] ;  /* 0x00018c0000077ab9 */ /* 0x000fe20000000800 */
[----:B------:R-:W-:Y:S01]  /*72a0*/  IMAD.MOV.U32 R4, RZ, RZ, R16 ;  /* 0x000000ffff047224 */ /* 0x000fe200078e0010 */
[----:B------:R-:W1:Y:S01]  /*72b0*/  S2R R14, SR_CTAID.Y ;  /* 0x00000000000e7919 */ /* 0x000e620000002600 */
[----:B------:R-:W-:Y:S01]  /*72c0*/  ISETP.NE.AND.EX P1, PT, RZ, UR5, PT, P1 ;  /* 0x00000005ff007c0c */ /* 0x000fe2000bf25310 */
[----:B------:R-:W-:-:S12]  /*72d0*/  IMAD.MOV.U32 R5, RZ, RZ, R17 ;  /* 0x000000ffff057224 */ /* 0x000fd800078e0011 */
[----:B------:R-:W-:Y:S05]  /*72e0*/  @!P1 BRA `(.L_x_172) ;  /* 0x0000000000289947 */ /* 0x000fea0003800000 */
[----:B------:R-:W-:Y:S02]  /*72f0*/  ULDC UR6, c[0x0][0x634] ;  /* 0x00018d0000067ab9 */ /* 0x000fe40000000800 */
[----:B------:R-:W-:-:S05]  /*7300*/  IADD3 R9, P1, R16, UR6, RZ ;  /* 0x0000000610097c10 */ /* 0x000fca000ff3e0ff */
[----:B------:R-:W-:-:S04]  /*7310*/  IMAD.X R19, RZ, RZ, R17, P1 ;  /* 0x000000ffff137224 */ /* 0x000fc800008e0611 */
[----:B------:R-:W-:-:S04]  /*7320*/  IMAD.WIDE.U32 R6, R19, UR4, RZ ;  /* 0x0000000413067c25 */ /* 0x000fc8000f8e00ff */
[----:B------:R-:W-:-:S04]  /*7330*/  IMAD.WIDE.U32 R6, P1, R9, UR5, R6 ;  /* 0x0000000509067c25 */ /* 0x000fc8000f820006 */
[----:B------:R-:W-:-:S04]  /*7340*/  IMAD.WIDE.U32 R8, R9, UR4, RZ ;  /* 0x0000000409087c25 */ /* 0x000fc8000f8e00ff */
[----:B------:R-:W-:Y:S01]  /*7350*/  IMAD.X R5, RZ, RZ, RZ, P1 ;  /* 0x000000ffff057224 */ /* 0x000fe200008e06ff */
[----:B------:R-:W-:Y:S01]  /*7360*/  IADD3 RZ, P1, R9, R6, RZ ;  /* 0x0000000609ff7210 */ /* 0x000fe20007f3e0ff */
[----:B------:R-:W-:-:S04]  /*7370*/  IMAD.MOV.U32 R4, RZ, RZ, R7 ;  /* 0x000000ffff047224 */ /* 0x000fc800078e0007 */
[----:B------:R-:W-:-:S08]  /*7380*/  IMAD.WIDE.U32.X R4, R19, UR5, R4, P1 ;  /* 0x0000000513047c25 */ /* 0x000fd000088e0404 */
.L_x_172:
[--C-:B------:R-:W-:Y:S01]  /*7390*/  SHF.R.U64 R8, R4, UR7, R5.reuse ;  /* 0x0000000704087c19 */ /* 0x100fe20008001205 */
[----:B------:R-:W-:Y:S01]  /*73a0*/  ULDC.64 UR4, c[0x0][0x620] ;  /* 0x0001880000047ab9 */ /* 0x000fe20000000a00 */
[----:B------:R-:W-:Y:S01]  /*73b0*/  SHF.R.U32.HI R4, RZ, UR7, R5 ;  /* 0x00000007ff047c19 */ /* 0x000fe20008011605 */
[----:B------:R-:W2:Y:S01]  /*73c0*/  LDC R24, c[0x0][0x144] ;  /* 0x00005100ff187b82 */ /* 0x000ea20000000800 */
[----:B------:R-:W-:Y:S01]  /*73d0*/  IADD3 R7, P1, RZ, -R8, RZ ;  /* 0x80000008ff077210 */ /* 0x000fe20007f3e0ff */
[----:B------:R-:W-:Y:S01]  /*73e0*/  ULDC.64 UR8, c[0x0][0x640] ;  /* 0x0001900000087ab9 */ /* 0x000fe20000000a00 */
[----:B0-----:R-:W-:Y:S01]  /*73f0*/  I2FP.F32.U32 R9, R15 ;  /* 0x0000000f00097245 */ /* 0x001fe20000201000 */
[----:B------:R-:W-:Y:S02]  /*7400*/  ULDC UR6, c[0x0][0x608] ;  /* 0x0001820000067ab9 */ /* 0x000fe40000000800 */
[----:B------:R-:W-:Y:S01]  /*7410*/  IMAD.X R4, RZ, RZ, ~R4, P1 ;  /* 0x000000ffff047224 */ /* 0x000fe200008e0e04 */
[----:B------:R-:W-:Y:S01]  /*7420*/  ISETP.NE.U32.AND P1, PT, RZ, UR8, PT ;  /* 0x00000008ff007c0c */ /* 0x000fe2000bf25070 */
[----:B------:R-:W0:Y:S02]  /*7430*/  LDC R21, c[0x0][0x148] ;  /* 0x00005200ff157b82 */ /* 0x000e240000000800 */
[----:B------:R-:W-:Y:S01]  /*7440*/  IMAD R6, R4, UR4, RZ ;  /* 0x0000000404067c24 */ /* 0x000fe2000f8e02ff */
[----:B------:R-:W-:Y:S01]  /*7450*/  ISETP.NE.AND.EX P1, PT, RZ, UR9, PT, P1 ;  /* 0x00000009ff007c0c */ /* 0x000fe2000bf25310 */
[----:B------:R-:W-:Y:S01]  /*7460*/  IMAD.WIDE.U32 R4, R7, UR4, R16 ;  /* 0x0000000407047c25 */ /* 0x000fe2000f8e0010 */
[----:B------:R-:W-:-:S03]  /*7470*/  ULDC UR4, c[0x0][0x150] ;  /* 0x0000540000047ab9 */ /* 0x000fc60000000800 */
[----:B------:R-:W-:Y:S02]  /*7480*/  IMAD R7, R7, UR5, R6 ;  /* 0x0000000507077c24 */ /* 0x000fe4000f8e0206 */
[----:B------:R-:W-:Y:S01]  /*7490*/  FMUL R6, R9, UR4 ;  /* 0x0000000409067c20 */ /* 0x000fe20008400000 */
[----:B------:R-:W-:Y:S01]  /*74a0*/  ULDC UR4, c[0x0][0x618] ;  /* 0x0001860000047ab9 */ /* 0x000fe20000000800 */
[----:B------:R-:W-:Y:S01]  /*74b0*/  ULDC UR5, c[0x0][0x154] ;  /* 0x0000550000057ab9 */ /* 0x000fe20000000800 */
[----:B------:R-:W-:-:S03]  /*74c0*/  IMAD.IADD R5, R5, 0x1, R7 ;  /* 0x0000000105057824 */ /* 0x000fc600078e0207 */
[----:B------:R-:W3:Y:S02]  /*74d0*/  F2I.U32.TRUNC.NTZ R6, R6 ;  /* 0x0000000600067305 */ /* 0x000ee4000020f000 */
[----:B------:R-:W-:Y:S02]  /*74e0*/  SHF.R.U64 R9, R4, UR4, R5 ;  /* 0x0000000404097c19 */ /* 0x000fe40008001205 */
[----:B-1----:R-:W-:-:S05]  /*74f0*/  I2FP.F32.U32 R4, R14 ;  /* 0x0000000e00047245 */ /* 0x002fca0000201000 */
[----:B------:R-:W-:Y:S01]  /*7500*/  FMUL R22, R4, UR5 ;  /* 0x0000000504167c20 */ /* 0x000fe20008400000 */
[----:B------:R-:W-:Y:S01]  /*7510*/  SHF.R.U32.HI R4, RZ, UR4, R5 ;  /* 0x00000004ff047c19 */ /* 0x000fe20008011605 */
[----:B------:R-:W-:-:S03]  /*7520*/  ULDC UR4, c[0x0][0x658] ;  /* 0x0001960000047ab9 */ /* 0x000fc60000000800 */
[--C-:B------:R-:W-:Y:S01]  /*7530*/  SHF.R.U64 R20, R9, UR6, R4.reuse ;  /* 0x0000000609147c19 */ /* 0x100fe20008001204 */
[----:B------:R-:W1:Y:S01]  /*7540*/  F2I.U32.TRUNC.NTZ R22, R22 ;  /* 0x0000001600167305 */ /* 0x000e62000020f000 */
[----:B------:R-:W-:Y:S01]  /*7550*/  SHF.R.U32.HI R5, RZ, UR6, R4 ;  /* 0x00000006ff057c19 */ /* 0x000fe20008011604 */
[----:B---3--:R-:W-:-:S03]  /*7560*/  IMAD.MOV R6, RZ, RZ, -R6 ;  /* 0x000000ffff067224 */ /* 0x008fc600078e0a06 */
[----:B------:R-:W-:Y:S01]  /*7570*/  SHF.R.U64 R19, R20, UR4, R5 ;  /* 0x0000000414137c19 */ /* 0x000fe20008001205 */
[----:B--2---:R-:W-:Y:S01]  /*7580*/  IMAD R15, R24, R6, R15 ;  /* 0x00000006180f7224 */ /* 0x004fe200078e020f */
[----:B------:R-:W-:-:S03]  /*7590*/  SHF.R.U32.HI R23, RZ, UR4, R5 ;  /* 0x00000004ff177c19 */ /* 0x000fc60008011605 */
[----:B------:R-:W-:Y:S02]  /*75a0*/  IMAD.MOV.U32 R4, RZ, RZ, R19 ;  /* 0x000000ffff047224 */ /* 0x000fe400078e0013 */
[----:B------:R-:W-:Y:S01]  /*75b0*/  IMAD.MOV.U32 R5, RZ, RZ, R23 ;  /* 0x000000ffff057224 */ /* 0x000fe200078e0017 */
[----:B-1----:R-:W-:Y:S06]  /*75c0*/  @!P1 BRA `(.L_x_173) ;  /* 0x0000000000289947 */ /* 0x002fec0003800000 */
[----:B------:R-:W-:Y:S02]  /*75d0*/  ULDC UR4, c[0x0][0x64c] ;  /* 0x0001930000047ab9 */ /* 0x000fe40000000800 */
[----:B------:R-:W-:-:S05]  /*75e0*/  IADD3 R5, P1, R19, UR4, RZ ;  /* 0x0000000413057c10 */ /* 0x000fca000ff3e0ff */
[----:B------:R-:W-:-:S04]  /*75f0*/  IMAD.X R23, RZ, RZ, R23, P1 ;  /* 0x000000ffff177224 */ /* 0x000fc800008e0617 */
[----:B------:R-:W-:-:S04]  /*7600*/  IMAD.WIDE.U32 R6, R23, UR8, RZ ;  /* 0x0000000817067c25 */ /* 0x000fc8000f8e00ff */
[----:B------:R-:W-:-:S04]  /*7610*/  IMAD.WIDE.U32 R6, P1, R5, UR9, R6 ;  /* 0x0000000905067c25 */ /* 0x000fc8000f820006 */
[----:B------:R-:W-:-:S04]  /*7620*/  IMAD.WIDE.U32 R4, R5, UR8, RZ ;  /* 0x0000000805047c25 */ /* 0x000fc8000f8e00ff */
[----:B------:R-:W-:Y:S01]  /*7630*/  IMAD.MOV.U32 R4, RZ, RZ, R7 ;  /* 0x000000ffff047224 */ /* 0x000fe200078e0007 */
[----:B------:R-:W-:Y:S01]  /*7640*/  IADD3 RZ, P3, R5, R6, RZ ;  /* 0x0000000605ff7210 */ /* 0x000fe20007f7e0ff */
[----:B------:R-:W-:-:S04]  /*7650*/  IMAD.X R5, RZ, RZ, RZ, P1 ;  /* 0x000000ffff057224 */ /* 0x000fc800008e06ff */
[----:B------:R-:W-:-:S08]  /*7660*/  IMAD.WIDE.U32.X R4, R23, UR9, R4, P3 ;  /* 0x0000000917047c25 */ /* 0x000fd000098e0404 */
.L_x_173:
[----:B------:R-:W-:Y:S01]  /*7670*/  ISETP.NE.AND P1, PT, R2, 0x1, PT ;  /* 0x000000010200780c */ /* 0x000fe20003f25270 */
[----:B------:R-:W-:Y:S01]  /*7680*/  ULDC UR4, c[0x0][0x648] ;  /* 0x0001920000047ab9 */ /* 0x000fe20000000800 */
[----:B------:R-:W-:Y:S01]  /*7690*/  LOP3.LUT R20, R20, UR16, RZ, 0xc0, !PT ;  /* 0x0000001014147c12 */ /* 0x000fe2000f8ec0ff */
[----:B------:R-:W-:Y:S01]  /*76a0*/  IMAD.MOV R22, RZ, RZ, -R22 ;  /* 0x000000ffff167224 */ /* 0x000fe200078e0a16 */
[----:B------:R-:W-:Y:S01]  /*76b0*/  SHF.R.U64 R5, R4, UR4, R5 ;  /* 0x0000000404057c19 */ /* 0x000fe20008001205 */
[----:B------:R-:W-:Y:S01]  /*76c0*/  ULDC UR4, c[0x0][0x638] ;  /* 0x00018e0000047ab9 */ /* 0x000fe20000000800 */
[----:B------:R-:W-:Y:S01]  /*76d0*/  LOP3.LUT R6, R9, UR15, RZ, 0xc0, !PT ;  /* 0x0000000f09067c12 */ /* 0x000fe2000f8ec0ff */
[----:B------:R-:W-:Y:S02]  /*76e0*/  ULDC UR5, c[0x0][0x610] ;  /* 0x0001840000057ab9 */ /* 0x000fe40000000800 */
[----:B------:R-:W-:Y:S02]  /*76f0*/  IMAD.MOV R4, RZ, RZ, -R5 ;  /* 0x000000ffff047224 */ /* 0x000fe400078e0a05 */
[----:B------:R-:W-:-:S02]  /*7700*/  IMAD R20, R5, UR17, R20 ;  /* 0x0000001105147c24 */ /* 0x000fc4000f8e0214 */
[----:B0-----:R-:W-:Y:S02]  /*7710*/  @P1 IMAD R15, R21, R22, R14 ;  /* 0x00000016150f1224 */ /* 0x001fe400078e020e */
[----:B------:R-:W-:Y:S01]  /*7720*/  IMAD R19, R4, UR4, R19 ;  /* 0x0000000404137c24 */ /* 0x000fe2000f8e0213 */
[----:B------:R-:W-:Y:S01]  /*7730*/  ULDC UR4, c[0x0][0x600] ;  /* 0x0001800000047ab9 */ /* 0x000fe20000000800 */
[----:B------:R-:W-:Y:S02]  /*7740*/  IMAD R15, R20, UR5, R15 ;  /* 0x00000005140f7c24 */ /* 0x000fe4000f8e020f */
[----:B------:R-:W-:Y:S02]  /*7750*/  IMAD R6, R19, UR4, R6 ;  /* 0x0000000413067c24 */ /* 0x000fe4000f8e0206 */
[----:B------:R-:W-:-:S03]  /*7760*/  IMAD.MOV.U32 R4, RZ, RZ, 0x1 ;  /* 0x00000001ff047424 */ /* 0x000fc600078e00ff */
[----:B------:R-:W-:Y:S02]  /*7770*/  SEL R20, R6, R15, !P1 ;  /* 0x0000000f06147207 */ /* 0x000fe40004800000 */
[----:B------:R-:W-:-:S07]  /*7780*/  SEL R19, R15, R6, !P1 ;  /* 0x000000060f137207 */ /* 0x000fce0004800000 */
.L_x_171:
[----:B------:R-:W-:Y:S05]  /*7790*/  BSYNC B1 ;  /* 0x0000000000017941 */ /* 0x000fea0003800000 */
.L_x_170:
[----:B------:R-:W-:-:S13]  /*77a0*/  LOP3.LUT P1, RZ, R4, 0xff, RZ, 0xc0, !PT ;  /* 0x000000ff04ff7812 */ /* 0x000fda000782c0ff */
[----:B------:R-:W-:Y:S05]  /*77b0*/  @P1 BRA `(.L_x_174) ;  /* 0xfffffff400541947 */ /* 0x000fea000383ffff */
[----:B------:R-:W-:Y:S05]  /*77c0*/  BSYNC B0 ;  /* 0x0000000000007941 */ /* 0x000fea0003800000 */
.L_x_162:
[----:B------:R-:W-:-:S03]  /*77d0*/  UMOV UR4, 0xffffffff ;  /* 0xffffffff00047882 */ /* 0x000fc60000000000 */
[----:B------:R-:W-:Y:S05]  /*77e0*/  BRA.DIV UR4, `(.L_x_175) ;  /* 0x00000006043c7947 */ /* 0x000fea000b800000 */
[----:B------:R-:W-:-:S13]  /*77f0*/  ELECT P6, URZ, PT ;  /* 0x00000000003f782f */ /* 0x000fda00038c0000 */
.L_x_190:
[----:B------:R-:W-:Y:S04]  /*7800*/  BSSY B0, `(.L_x_176) ;  /* 0x0000034000007945 */ /* 0x000fe80003800000 */
[----:B------:R-:W-:Y:S05]  /*7810*/  @!P6 BRA `(.L_x_177) ;  /* 0x0000000000c8e947 */ /* 0x000fea0003800000 */
[----:B------:R-:W-:-:S04]  /*7820*/  LOP3.LUT R18, R18, 0x2, RZ, 0xfc, !PT ;  /* 0x0000000212127812 */ /* 0x000fc800078efcff */
[----:B------:R-:W-:-:S13]  /*7830*/  ISETP.NE.AND P0, PT, R18, 0x3, PT ;  /* 0x000000031200780c */ /* 0x000fda0003f05270 */
[----:B------:R-:W-:Y:S05]  /*7840*/  @!P0 BRA `(.L_x_178) ;  /* 0x0000000000048947 */ /* 0x000fea0003800000 */
[----:B------:R-:W-:Y:S01]  /*7850*/  BPT.TRAP 0x1 ;  /* 0x000000040000795c */ /* 0x000fe20000300000 */
.L_x_178:
[----:B------:R-:W0:Y:S01]  /*7860*/  S2R R3, SR_CgaCtaId ;  /* 0x0000000000037919 */ /* 0x000e220000008800 */
[----:B------:R-:W-:-:S04]  /*7870*/  MOV R2, 0x400 ;  /* 0x0000040000027802 */ /* 0x000fc80000000f00 */
[----:B0-----:R-:W-:Y:S02]  /*7880*/  LEA R3, R3, R2, 0x18 ;  /* 0x0000000203037211 */ /* 0x001fe400078ec0ff */
[----:B------:R-:W-:-:S03]  /*7890*/  SHF.L.U32 R2, R0, 0x1f, RZ ;  /* 0x0000001f00027819 */ /* 0x000fc600000006ff */
[----:B------:R-:W-:-:S04]  /*78a0*/  VIADD R3, R3, 0x28 ;  /* 0x0000002803037836 */ /* 0x000fc80000000000 */
[C---:B------:R-:W-:Y:S02]  /*78b0*/  IMAD R7, R12.reuse, 0x8, R3 ;  /* 0x000000080c077824 */ /* 0x040fe400078e0203 */
[----:B------:R-:W-:Y:S02]  /*78c0*/  VIADD R12, R12, 0x1 ;  /* 0x000000010c0c7836 */ /* 0x000fe40000000000 */
[----:B------:R-:W0:Y:S03]  /*78d0*/  SYNCS.PHASECHK.TRANS64.TRYWAIT P0, [R7+URZ], R2 ;  /* 0x00000002070075a7 */ /* 0x000e26000800017f */
[----:B------:R-:W-:-:S04]  /*78e0*/  ISETP.NE.AND P1, PT, R12, 0x5, PT ;  /* 0x000000050c00780c */ /* 0x000fc80003f25270 */
[----:B------:R-:W-:Y:S02]  /*78f0*/  SEL R5, RZ, 0x1, P1 ;  /* 0x00000001ff057807 */ /* 0x000fe40000800000 */
[----:B------:R-:W-:Y:S02]  /*7900*/  SEL R12, R12, RZ, P1 ;  /* 0x000000ff0c0c7207 */ /* 0x000fe40000800000 */
[----:B------:R-:W-:-:S03]  /*7910*/  LOP3.LUT R5, R0, R5, RZ, 0x3c, !PT ;  /* 0x0000000500057212 */ /* 0x000fc600078e3cff */
[----:B------:R-:W-:Y:S01]  /*7920*/  IMAD R9, R12, 0x8, R3 ;  /* 0x000000080c097824 */ /* 0x000fe200078e0203 */
[----:B------:R-:W-:Y:S01]  /*7930*/  SHF.L.U32 R4, R5, 0x1f, RZ ;  /* 0x0000001f05047819 */ /* 0x000fe200000006ff */
[----:B0-----:R-:W-:Y:S06]  /*7940*/  @!P0 BRA `(.L_x_179) ;  /* 0x0000000400048947 */ /* 0x001fec0003800000 */
.L_x_191:
[----:B------:R-:W1:Y:S01]  /*7950*/  SYNCS.PHASECHK.TRANS64.TRYWAIT P0, [R9+URZ], R4 ;  /* 0x00000004090075a7 */ /* 0x000e62000800017f */
[----:B------:R-:W-:-:S05]  /*7960*/  VIADD R0, R12, 0x1 ;  /* 0x000000010c007836 */ /* 0x000fca0000000000 */
[----:B------:R-:W-:-:S04]  /*7970*/  ISETP.NE.AND P1, PT, R0, 0x5, PT ;  /* 0x000000050000780c */ /* 0x000fc80003f25270 */
[----:B0-----:R-:W-:Y:S02]  /*7980*/  SEL R2, RZ, 0x1, P1 ;  /* 0x00000001ff027807 */ /* 0x001fe40000800000 */
[----:B------:R-:W-:Y:S02]  /*7990*/  SEL R0, R0, RZ, P1 ;  /* 0x000000ff00007207 */ /* 0x000fe40000800000 */
[----:B------:R-:W-:-:S03]  /*79a0*/  LOP3.LUT R7, R5, R2, RZ, 0x3c, !PT ;  /* 0x0000000205077212 */ /* 0x000fc600078e3cff */
[----:B------:R-:W-:Y:S01]  /*79b0*/  IMAD R6, R0, 0x8, R3 ;  /* 0x0000000800067824 */ /* 0x000fe200078e0203 */
[----:B------:R-:W-:Y:S01]  /*79c0*/  SHF.L.U32 R5, R7, 0x1f, RZ ;  /* 0x0000001f07057819 */ /* 0x000fe200000006ff */
[----:B-1----:R-:W-:Y:S06]  /*79d0*/  @!P0 BRA `(.L_x_180) ;  /* 0x0000000000f48947 */ /* 0x002fec0003800000 */
.L_x_192:
[----:B------:R-:W1:Y:S01]  /*79e0*/  SYNCS.PHASECHK.TRANS64.TRYWAIT P0, [R6+URZ], R5 ;  /* 0x00000005060075a7 */ /* 0x000e62000800017f */
[----:B------:R-:W-:-:S05]  /*79f0*/  VIADD R0, R0, 0x1 ;  /* 0x0000000100007836 */ /* 0x000fca0000000000 */
[----:B------:R-:W-:-:S04]  /*7a00*/  ISETP.NE.AND P1, PT, R0, 0x5, PT ;  /* 0x000000050000780c */ /* 0x000fc80003f25270 */
[----:B------:R-:W-:Y:S02]  /*7a10*/  SEL R2, RZ, 0x1, P1 ;  /* 0x00000001ff027807 */ /* 0x000fe40000800000 */
[----:B------:R-:W-:Y:S02]  /*7a20*/  SEL R0, R0, RZ, P1 ;  /* 0x000000ff00007207 */ /* 0x000fe40000800000 */
[----:B------:R-:W-:-:S03]  /*7a30*/  LOP3.LUT R7, R7, R2, RZ, 0x3c, !PT ;  /* 0x0000000207077212 */ /* 0x000fc600078e3cff */
[----:B0-----:R-:W-:Y:S01]  /*7a40*/  IMAD R9, R0, 0x8, R3 ;  /* 0x0000000800097824 */ /* 0x001fe200078e0203 */
[----:B------:R-:W-:Y:S01]  /*7a50*/  SHF.L.U32 R4, R7, 0x1f, RZ ;  /* 0x0000001f07047819 */ /* 0x000fe200000006ff */
[----:B-1----:R-:W-:Y:S06]  /*7a60*/  @!P0 BRA `(.L_x_181) ;  /* 0x0000000000e48947 */ /* 0x002fec0003800000 */
.L_x_193:
[----:B------:R-:W1:Y:S01]  /*7a70*/  SYNCS.PHASECHK.TRANS64.TRYWAIT P0, [R9+URZ], R4 ;  /* 0x00000004090075a7 */ /* 0x000e62000800017f */
[----:B------:R-:W-:-:S05]  /*7a80*/  VIADD R0, R0, 0x1 ;  /* 0x0000000100007836 */ /* 0x000fca0000000000 */
[----:B------:R-:W-:-:S04]  /*7a90*/  ISETP.NE.AND P1, PT, R0, 0x5, PT ;  /* 0x000000050000780c */ /* 0x000fc80003f25270 */
[----:B------:R-:W-:Y:S02]  /*7aa0*/  SEL R2, RZ, 0x1, P1 ;  /* 0x00000001ff027807 */ /* 0x000fe40000800000 */
[----:B------:R-:W-:Y:S02]  /*7ab0*/  SEL R0, R0, RZ, P1 ;  /* 0x000000ff00007207 */ /* 0x000fe40000800000 */
[----:B------:R-:W-:Y:S01]  /*7ac0*/  LOP3.LUT R2, R7, R2, RZ, 0x3c, !PT ;  /* 0x0000000207027212 */ /* 0x000fe200078e3cff */
[----:B-1----:R-:W-:Y:S06]  /*7ad0*/  @!P0 BRA `(.L_x_182) ;  /* 0x0000000000dc8947 */ /* 0x002fec0003800000 */
.L_x_194:
[----:B------:R-:W-:Y:S01]  /*7ae0*/  IMAD R3, R0, 0x8, R3 ;  /* 0x0000000800037824 */ /* 0x000fe200078e0203 */
[----:B------:R-:W-:-:S07]  /*7af0*/  SHF.L.U32 R0, R2, 0x1f, RZ ;  /* 0x0000001f02007819 */ /* 0x000fce00000006ff */
.L_x_183:
[----:B--2---:R2:W3:Y:S02]  /*7b00*/  SYNCS.PHASECHK.TRANS64.TRYWAIT P0, [R3+URZ], R0 ;  /* 0x00000000030075a7 */ /* 0x0044e4000800017f */
[----:B---3--:R-:W-:Y:S05]  /*7b10*/  @!P0 NANOSLEEP.SYNCS 0x989680 ;  /* 0x009896800000895d */ /* 0x008fea0003900000 */
[----:B------:R-:W3:Y:S02]  /*7b20*/  @!P0 SYNCS.PHASECHK.TRANS64 P0, [R3+URZ], R0 ;  /* 0x00000000030085a7 */ /* 0x000ee4000800007f */
[----:B---3--:R-:W-:Y:S05]  /*7b30*/  @!P0 BRA `(.L_x_183) ;  /* 0xfffffffc00f08947 */ /* 0x008fea000383ffff */
.L_x_177:
[----:B------:R-:W-:Y:S05]  /*7b40*/  BSYNC B0 ;  /* 0x0000000000007941 */ /* 0x000fea0003800000 */
.L_x_176:
[----:B------:R-:W-:Y:S05]  /*7b50*/  EXIT ;  /* 0x000000000000794d */ /* 0x000fea0003800000 */
.L_x_17:
[----:B-1----:R1:W2:Y:S02]  /*7b60*/  SYNCS.PHASECHK.TRANS64.TRYWAIT P1, [R3+URZ], R0 ;  /* 0x00000000030075a7 */ /* 0x0022a4000802017f */
[----:B--2---:R-:W-:Y:S05]  /*7b70*/  @!P1 NANOSLEEP.SYNCS 0x989680 ;  /* 0x009896800000995d */ /* 0x004fea0003900000 */
[----:B------:R-:W2:Y:S02]  /*7b80*/  @!P1 SYNCS.PHASECHK.TRANS64 P1, [R3+URZ], R0 ;  /* 0x00000000030095a7 */ /* 0x000ea4000802007f */
[----:B--2---:R-:W-:Y:S05]  /*7b90*/  @!P1 BRA `(.L_x_17) ;  /* 0xfffffffc00f09947 */ /* 0x004fea000383ffff */
[----:B------:R-:W-:Y:S05]  /*7ba0*/  BRA `(.L_x_16) ;  /* 0xffffff9800487947 */ /* 0x000fea000383ffff */
.L_x_22:
[----:B-1----:R-:W-:-:S04]  /*7bb0*/  IMAD.U32 R4, RZ, RZ, UR7 ;  /* 0x00000007ff047e24 */ /* 0x002fc8000f8e00ff */
[----:B------:R1:W2:Y:S03]  /*7bc0*/  SYNCS.PHASECHK.TRANS64.TRYWAIT P1, [R4+URZ], R3 ;  /* 0x00000003040075a7 */ /* 0x0002a6000802017f */
[----:B--2---:R-:W-:Y:S05]  /*7bd0*/  @!P1 NANOSLEEP.SYNCS 0x989680 ;  /* 0x009896800000995d */ /* 0x004fea0003900000 */
[----:B------:R-:W2:Y:S02]  /*7be0*/  @!P1 SYNCS.PHASECHK.TRANS64 P1, [R4+URZ], R3 ;  /* 0x00000003040095a7 */ /* 0x000ea4000802007f */
[----:B--2---:R-:W-:Y:S05]  /*7bf0*/  @!P1 BRA `(.L_x_22) ;  /* 0xfffffffc00ec9947 */ /* 0x004fea000383ffff */
[----:B------:R-:W-:Y:S05]  /*7c00*/  BRA `(.L_x_21) ;  /* 0xffffff9c00147947 */ /* 0x000fea000383ffff */
.L_x_163:
[----:B------:R-:W-:Y:S01]  /*7c10*/  BSSY B1, `(.L_x_184) ;  /* 0x0000006000017945 */ /* 0x000fe20003800000 */
[----:B------:R-:W-:-:S07]  /*7c20*/  IMAD.MOV.U32 R15, RZ, RZ, -0x1 ;  /* 0xffffffffff0f7424 */ /* 0x000fce00078e00ff */
[----:B------:R-:W-:Y:S05]  /*7c30*/  WARPSYNC.COLLECTIVE R15, `(.L_x_185) ;  /* 0x000000000f0c7348 */ /* 0x000fea0003c00000 */
[----:B------:R-:W-:Y:S02]  /*7c40*/  ELECT P6, UR62, PT ;  /* 0x00000000003e782f */ /* 0x000fe400038c0000 */
[----:B------:R-:W-:Y:S01]  /*7c50*/  MOV R14, UR62 ;  /* 0x0000003e000e7c02 */ /* 0x000fe20008000f00 */
[----:B------:R-:W-:Y:S10]  /*7c60*/  ENDCOLLECTIVE ;  /* 0x000000000000791b */ /* 0x000ff40003800000 */
.L_x_185:
[----:B------:R-:W-:Y:S05]  /*7c70*/  BSYNC B1 ;  /* 0x0000000000017941 */ /* 0x000fea0003800000 */
.L_x_184:
[----:B------:R-:W-:Y:S05]  /*7c80*/  BRA `(.L_x_186) ;  /* 0xfffffff0002c7947 */ /* 0x000fea000383ffff */
.L_x_166:
[----:B0-----:R0:W1:Y:S02]  /*7c90*/  SYNCS.PHASECHK.TRANS64.TRYWAIT P1, [R14+URZ+0x28], R7 ;  /* 0x000028070e0075a7 */ /* 0x001064000802017f */
[----:B-1----:R-:W-:Y:S05]  /*7ca0*/  @!P1 NANOSLEEP.SYNCS 0x989680 ;  /* 0x009896800000995d */ /* 0x002fea0003900000 */
[----:B------:R-:W1:Y:S02]  /*7cb0*/  @!P1 SYNCS.PHASECHK.TRANS64 P1, [R14+URZ+0x28], R7 ;  /* 0x000028070e0095a7 */ /* 0x000e64000802007f */
[----:B-1----:R-:W-:Y:S05]  /*7cc0*/  @!P1 BRA `(.L_x_166) ;  /* 0xfffffffc00f09947 */ /* 0x002fea000383ffff */
[----:B------:R-:W-:Y:S05]  /*7cd0*/  BRA `(.L_x_187) ;  /* 0xfffffff000607947 */ /* 0x000fea000383ffff */
.L_x_175:
[----:B------:R-:W-:Y:S01]  /*7ce0*/  BSSY B0, `(.L_x_188) ;  /* 0x0000006000007945 */ /* 0x000fe20003800000 */
[----:B------:R-:W-:-:S07]  /*7cf0*/  IMAD.MOV.U32 R15, RZ, RZ, -0x1 ;  /* 0xffffffffff0f7424 */ /* 0x000fce00078e00ff */
[----:B------:R-:W-:Y:S05]  /*7d00*/  WARPSYNC.COLLECTIVE R15, `(.L_x_189) ;  /* 0x000000000f0c7348 */ /* 0x000fea0003c00000 */
[----:B------:R-:W-:Y:S02]  /*7d10*/  ELECT P6, UR62, PT ;  /* 0x00000000003e782f */ /* 0x000fe400038c0000 */
[----:B------:R-:W-:Y:S01]  /*7d20*/  MOV R14, UR62 ;  /* 0x0000003e000e7c02 */ /* 0x000fe20008000f00 */
[----:B------:R-:W-:Y:S10]  /*7d30*/  ENDCOLLECTIVE ;  /* 0x000000000000791b */ /* 0x000ff40003800000 */
.L_x_189:
[----:B------:R-:W-:Y:S05]  /*7d40*/  BSYNC B0 ;  /* 0x0000000000007941 */ /* 0x000fea0003800000 */
.L_x_188:
[----:B------:R-:W-:Y:S05]  /*7d50*/  BRA `(.L_x_190) ;  /* 0xfffffff800a87947 */ /* 0x000fea000383ffff */
.L_x_179:
[----:B0-----:R0:W1:Y:S02]  /*7d60*/  SYNCS.PHASECHK.TRANS64.TRYWAIT P0, [R7+URZ], R2 ;  /* 0x00000002070075a7 */ /* 0x001064000800017f */
[----:B-1----:R-:W-:Y:S05]  /*7d70*/  @!P0 NANOSLEEP.SYNCS 0x989680 ;  /* 0x009896800000895d */ /* 0x002fea0003900000 */
[----:B------:R-:W1:Y:S02]  /*7d80*/  @!P0 SYNCS.PHASECHK.TRANS64 P0, [R7+URZ], R2 ;  /* 0x00000002070085a7 */ /* 0x000e64000800007f */
[----:B-1----:R-:W-:Y:S05]  /*7d90*/  @!P0 BRA `(.L_x_179) ;  /* 0xfffffffc00f08947 */ /* 0x002fea000383ffff */
[----:B------:R-:W-:Y:S05]  /*7da0*/  BRA `(.L_x_191) ;  /* 0xfffffff800e87947 */ /* 0x000fea000383ffff */
.L_x_180:
[----:B0-----:R0:W1:Y:S02]  /*7db0*/  SYNCS.PHASECHK.TRANS64.TRYWAIT P0, [R9+URZ], R4 ;  /* 0x00000004090075a7 */ /* 0x001064000800017f */
[----:B-1----:R-:W-:Y:S05]  /*7dc0*/  @!P0 NANOSLEEP.SYNCS 0x989680 ;  /* 0x009896800000895d */ /* 0x002fea0003900000 */
[----:B------:R-:W1:Y:S02]  /*7dd0*/  @!P0 SYNCS.PHASECHK.TRANS64 P0, [R9+URZ], R4 ;  /* 0x00000004090085a7 */ /* 0x000e64000800007f */
[----:B-1----:R-:W-:Y:S05]  /*7de0*/  @!P0 BRA `(.L_x_180) ;  /* 0xfffffffc00f08947 */ /* 0x002fea000383ffff */
[----:B------:R-:W-:Y:S05]  /*7df0*/  BRA `(.L_x_192) ;  /* 0xfffffff800f87947 */ /* 0x000fea000383ffff */
.L_x_181:
[----:B0-----:R0:W1:Y:S02]  /*7e00*/  SYNCS.PHASECHK.TRANS64.TRYWAIT P0, [R6+URZ], R5 ;  /* 0x00000005060075a7 */ /* 0x001064000800017f */
[----:B-1----:R-:W-:Y:S05]  /*7e10*/  @!P0 NANOSLEEP.SYNCS 0x989680 ;  /* 0x009896800000895d */ /* 0x002fea0003900000 */
[----:B------:R-:W1:Y:S02]  /*7e20*/  @!P0 SYNCS.PHASECHK.TRANS64 P0, [R6+URZ], R5 ;  /* 0x00000005060085a7 */ /* 0x000e64000800007f */
[----:B-1----:R-:W-:Y:S05]  /*7e30*/  @!P0 BRA `(.L_x_181) ;  /* 0xfffffffc00f08947 */ /* 0x002fea000383ffff */
[----:B------:R-:W-:Y:S05]  /*7e40*/  BRA `(.L_x_193) ;  /* 0xfffffffc00087947 */ /* 0x000fea000383ffff */
.L_x_182:
[----:B-1----:R1:W2:Y:S02]  /*7e50*/  SYNCS.PHASECHK.TRANS64.TRYWAIT P0, [R9+URZ], R4 ;  /* 0x00000004090075a7 */ /* 0x0022a4000800017f */
[----:B--2---:R-:W-:Y:S05]  /*7e60*/  @!P0 NANOSLEEP.SYNCS 0x989680 ;  /* 0x009896800000895d */ /* 0x004fea0003900000 */
[----:B------:R-:W2:Y:S02]  /*7e70*/  @!P0 SYNCS.PHASECHK.TRANS64 P0, [R9+URZ], R4 ;  /* 0x00000004090085a7 */ /* 0x000ea4000800007f */
[----:B--2---:R-:W-:Y:S05]  /*7e80*/  @!P0 BRA `(.L_x_182) ;  /* 0xfffffffc00f08947 */ /* 0x004fea000383ffff */
[----:B------:R-:W-:Y:S05]  /*7e90*/  BRA `(.L_x_194) ;  /* 0xfffffffc00107947 */ /* 0x000fea000383ffff */
.L_x_195:
[----:B------:R-:W-:-:S00]  /*7ea0*/  BRA `(.L_x_195) ;  /* 0xfffffffc00fc7947 */ /* 0x000fc0000383ffff */
[----:B------:R-:W-:-:S00]  /*7eb0*/  NOP ;  /* 0x0000000000007918 */ /* 0x000fc00000000000 */
        /* <DEDUP_REMOVED lines=12> */
.L_x_196:


//--------------------- .nv.global.init           --------------------------
	.section	.nv.global.init,"aw",@progbits
.nv.global.init:
	.type		$str$22,@object
	.size		$str$22,($str$23 - $str$22)
$str$22:
        /*0000*/ 	.byte	0x6b, 0x5f, 0x74, 0x69, 0x6c, 0x65, 0x5f, 0x63, 0x6f, 0x75, 0x6e, 0x74, 0x20, 0x3e, 0x3d, 0x20
        /*0010*/ 	.byte	0x31, 0x00
	.type		$str$23,@object
	.size		$str$23,(__unnamed_1 - $str$23)
$str$23:
        /*0012*/ 	.byte	0x2f, 0x74, 0x6d, 0x70, 0x2f, 0x63, 0x75, 0x74, 0x6c, 0x61, 0x73, 0x73, 0x5f, 0x73, 0x77, 0x65
        /*0022*/ 	.byte	0x65, 0x70, 0x5f, 0x73, 0x72, 0x63, 0x2f, 0x69, 0x6e, 0x63, 0x6c, 0x75, 0x64, 0x65, 0x2f, 0x63
        /*0032*/ 	.byte	0x75, 0x74, 0x6c, 0x61, 0x73, 0x73, 0x2f, 0x67, 0x65, 0x6d, 0x6d, 0x2f, 0x63, 0x6f, 0x6c, 0x6c
        /*0042*/ 	.byte	0x65, 0x63, 0x74, 0x69, 0x76, 0x65, 0x2f, 0x73, 0x6d, 0x39, 0x30, 0x5f, 0x6d, 0x6d, 0x61, 0x5f
        /*0052*/ 	.byte	0x74, 0x6d, 0x61, 0x5f, 0x67, 0x6d, 0x6d, 0x61, 0x5f, 0x73, 0x73, 0x5f, 0x77, 0x61, 0x72, 0x70
        /*0062*/ 	.byte	0x73, 0x70, 0x65, 0x63, 0x69, 0x61, 0x6c, 0x69, 0x7a, 0x65, 0x64, 0x2e, 0x68, 0x70, 0x70, 0x00
	.type		__unnamed_1,@object
	.size		__unnamed_1,(.L_0 - __unnamed_1)
__unnamed_1:
        /*0072*/ 	.byte	0x76, 0x6f, 0x69, 0x64, 0x20, 0x63, 0x75, 0x74, 0x6c, 0x61, 0x73, 0x73, 0x3a, 0x3a, 0x67, 0x65
        /* <DEDUP_REMOVED lines=179> */
        /*0bb2*/ 	.byte	0x3a, 0x69, 0x64, 0x65, 0x6e, 0x74, 0x69, 0x74, 0x79, 0x5d, 0x00
.L_0:


//--------------------- .nv.shared._ZN7cutlass13device_kernelINS_4gemm6kernel13GemmUniversalIN4cute5tupleIJiiiiEEENS1_10collective13CollectiveMmaINS1_34MainloopSm90TmaGmmaWarpSpecializedILi5ENS5_IJNS4_1CILi1EEESB_SB_EEENS1_35KernelTmaWarpSpecializedCooperativeEEENS5_IJNSA_ILi128EEESF_NSA_ILi64EEEEEENS_6half_tENS5_IJlSB_lEEESI_SJ_NS4_8TiledMMAINS4_8MMA_AtomIJNS4_4SM904GMMA26MMA_64x128x16_F32F16F16_SSILNSN_5MajorE0ELSP_0ELNSN_7ScaleInE1ELSQ_1EEEEEENS4_6LayoutINS5_IJNSA_ILi2EEESB_SB_EEENS5_IJSB_NSA_ILi0EEESW_EEEEENS5_IJNS4_10UnderscoreESZ_SZ_EEEEENS4_13SM90_TMA_LOADENS4_14ComposedLayoutINS4_7SwizzleILi3ELi4ELi3EEENS4_18smem_ptr_flag_bitsILi16EEENST_INS5_IJNSA_ILi8EEESG_EEENS5_IJSG_SB_EEEEEEEvNS4_8identityES12_S1C_vS1D_EENS_8epilogue10collective6detail29Sm90TmaWarpSpecializedAdapterINS1G_15DefaultEpilogueISI_SJ_SJ_NS1F_6thread17LinearCombinationISI_Li1EffLNS1K_9ScaleType4KindE0ELNS_15FloatRoundStyleE2ESI_EENS1_15EpilogueDefaultEEEEEvvEEEEvNT_6ParamsE --------------------------
	.section	.nv.shared._ZN7cutlass13device_kernelINS_4gemm6kernel13GemmUniversalIN4cute5tupleIJiiiiEEENS1_10collective13CollectiveMmaINS1_34MainloopSm90TmaGmmaWarpSpecializedILi5ENS5_IJNS4_1CILi1EEESB_SB_EEENS1_35KernelTmaWarpSpecializedCooperativeEEENS5_IJNSA_ILi128EEESF_NSA_ILi64EEEEEENS_6half_tENS5_IJlSB_lEEESI_SJ_NS4_8TiledMMAINS4_8MMA_AtomIJNS4_4SM904GMMA26MMA_64x128x16_F32F16F16_SSILNSN_5MajorE0ELSP_0ELNSN_7ScaleInE1ELSQ_1EEEEEENS4_6LayoutINS5_IJNSA_ILi2EEESB_SB_EEENS5_IJSB_NSA_ILi0EEESW_EEEEENS5_IJNS4_10UnderscoreESZ_SZ_EEEEENS4_13SM90_TMA_LOADENS4_14ComposedLayoutINS4_7SwizzleILi3ELi4ELi3EEENS4_18smem_ptr_flag_bitsILi16EEENST_INS5_IJNSA_ILi8EEESG_EEENS5_IJSG_SB_EEEEEEEvNS4_8identityES12_S1C_vS1D_EENS_8epilogue10collective6detail29Sm90TmaWarpSpecializedAdapterINS1G_15DefaultEpilogueISI_SJ_SJ_NS1F_6thread17LinearCombinationISI_Li1EffLNS1K_9ScaleType4KindE0ELNS_15FloatRoundStyleE2ESI_EENS1_15EpilogueDefaultEEEEEvvEEEEvNT_6ParamsE,"aw",@nobits
	.sectionflags	@""
	.align	16
	.zero		1024


//--------------------- .nv.shared.reserved.0     --------------------------
	.section	.nv.shared.reserved.0,"aw",@nobits
	.weak		__nv_reservedSMEM_offset_0_alias
	.size		__nv_reservedSMEM_offset_0_alias, 0, 0
	.other		__nv_reservedSMEM_offset_0_alias,@"STO_CUDA_RESERVED_SHARED STV_DEFAULT"
__nv_reservedSMEM_offset_0_alias:
	.zero		0


//--------------------- .nv.global                --------------------------
	.section	.nv.global,"aw",@nobits
.nv.global:
	.type		_ZN39_INTERNAL_766b852b_4_k_cu_bbc990b6_29684cute1_E,@object
	.size		_ZN39_INTERNAL_766b852b_4_k_cu_bbc990b6_29684cute1_E,(_ZN39_INTERNAL_766b852b_4_k_cu_bbc990b6_29684cuda3std3__45__cpo6cbeginE - _ZN39_INTERNAL_766b852b_4_k_cu_bbc990b6_29684cute1_E)
_ZN39_INTERNAL_766b852b_4_k_cu_bbc990b6_29684cute1_E:
	.zero		1
	.type		_ZN39_INTERNAL_766b852b_4_k_cu_bbc990b6_29684cuda3std3__45__cpo6cbeginE,@object
	.size		_ZN39_INTERNAL_766b852b_4_k_cu_bbc990b6_29684cuda3std3__45__cpo6cbeginE,(_ZN39_INTERNAL_766b852b_4_k_cu_bbc990b6_29684cuda3std3__48in_placeE - _ZN39_INTERNAL_766b852b_4_k_cu_bbc990b6_29684cuda3std3__45__cpo6cbeginE)
_ZN39_INTERNAL_766b852b_4_k_cu_bbc990b6_29684cuda3std3__45__cpo6cbeginE:
	.zero		1
	.type		_ZN39_INTERNAL_766b852b_4_k_cu_bbc990b6_29684cuda3std3__48in_placeE,@object
	.size		_ZN39_INTERNAL_766b852b_4_k_cu_bbc990b6_29684cuda3std3__48in_placeE,(_ZN39_INTERNAL_766b852b_4_k_cu_bbc990b6_29684cuda3std6ranges3__45__cpo9iter_moveE - _ZN39_INTERNAL_766b852b_4_k_cu_bbc990b6_29684cuda3std3__48in_placeE)
_ZN39_INTERNAL_766b852b_4_k_cu_bbc990b6_29684cuda3std3__48in_placeE:
	.zero		1
	.type		_ZN39_INTERNAL_766b852b_4_k_cu_bbc990b6_29684cuda3std6ranges3__45__cpo9iter_moveE,@object
	.size		_ZN39_INTERNAL_766b852b_4_k_cu_bbc990b6_29684cuda3std6ranges3__45__cpo9iter_moveE,(_ZN39_INTERNAL_766b852b_4_k_cu_bbc990b6_29684cuda3std3__45__cpo5beginE - _ZN39_INTERNAL_766b852b_4_k_cu_bbc990b6_29684cuda3std6ranges3__45__cpo9iter_moveE)
_ZN39_INTERNAL_766b852b_4_k_cu_bbc990b6_29684cuda3std6ranges3__45__cpo9iter_moveE:
	.zero		1
	.type		_ZN39_INTERNAL_766b852b_4_k_cu_bbc990b6_29684cuda3std3__45__cpo5beginE,@object
	.size		_ZN39_INTERNAL_766b852b_4_k_cu_bbc990b6_29684cuda3std3__45__cpo5beginE,(_ZN39_INTERNAL_766b852b_4_k_cu_bbc990b6_29684cuda3std3__441_GLOBAL__N__766b852b_4_k_cu_bbc990b6_29686ignoreE - _ZN39_INTERNAL_766b852b_4_k_cu_bbc990b6_29684cuda3std3__45__cpo5beginE)
_ZN39_INTERNAL_766b852b_4_k_cu_bbc990b6_29684cuda3std3__45__cpo5beginE:
	.zero		1
	.type		_ZN39_INTERNAL_766b852b_4_k_cu_bbc990b6_29684cuda3std3__441_GLOBAL__N__766b852b_4_k_cu_bbc990b6_29686ignoreE,@object
	.size		_ZN39_INTERNAL_766b852b_4_k_cu_bbc990b6_29684cuda3std3__441_GLOBAL__N__766b852b_4_k_cu_bbc990b6_29686ignoreE,(_ZN39_INTERNAL_766b852b_4_k_cu_bbc990b6_29684cute7productE - _ZN39_INTERNAL_766b852b_4_k_cu_bbc990b6_29684cuda3std3__441_GLOBAL__N__766b852b_4_k_cu_bbc990b6_29686ignoreE)
_ZN39_INTERNAL_766b852b_4_k_cu_bbc990b6_29684cuda3std3__441_GLOBAL__N__766b852b_4_k_cu_bbc990b6_29686ignoreE:
	.zero		1
	.type		_ZN39_INTERNAL_766b852b_4_k_cu_bbc990b6_29684cute7productE,@object
	.size		_ZN39_INTERNAL_766b852b_4_k_cu_bbc990b6_29684cute7productE,(_ZN39_INTERNAL_766b852b_4_k_cu_bbc990b6_29684cuda3std3__45__cpo3endE - _ZN39_INTERNAL_766b852b_4_k_cu_bbc990b6_29684cute7productE)
_ZN39_INTERNAL_766b852b_4_k_cu_bbc990b6_29684cute7productE:
	.zero		1
	.type		_ZN39_INTERNAL_766b852b_4_k_cu_bbc990b6_29684cuda3std3__45__cpo3endE,@object
	.size		_ZN39_INTERNAL_766b852b_4_k_cu_bbc990b6_29684cuda3std3__45__cpo3endE,(_ZN39_INTERNAL_766b852b_4_k_cu_bbc990b6_29684cuda3std3__419piecewise_constructE - _ZN39_INTERNAL_766b852b_4_k_cu_bbc990b6_29684cuda3std3__45__cpo3endE)
_ZN39_INTERNAL_766b852b_4_k_cu_bbc990b6_29684cuda3std3__45__cpo3endE:
	.zero		1
	.type		_ZN39_INTERNAL_766b852b_4_k_cu_bbc990b6_29684cuda3std3__419piecewise_constructE,@object
	.size		_ZN39_INTERNAL_766b852b_4_k_cu_bbc990b6_29684cuda3std3__419piecewise_constructE,(_ZN39_INTERNAL_766b852b_4_k_cu_bbc990b6_29684cuda3std3__45__cpo4cendE - _ZN39_INTERNAL_766b852b_4_k_cu_bbc990b6_29684cuda3std3__419piecewise_constructE)
_ZN39_INTERNAL_766b852b_4_k_cu_bbc990b6_29684cuda3std3__419piecewise_constructE:
	.zero		1
	.type		_ZN39_INTERNAL_766b852b_4_k_cu_bbc990b6_29684cuda3std3__45__cpo4cendE,@object
	.size		_ZN39_INTERNAL_766b852b_4_k_cu_bbc990b6_29684cuda3std3__45__cpo4cendE,(_ZN39_INTERNAL_766b852b_4_k_cu_bbc990b6_29684cuda3std6ranges3__45__cpo4swapE - _ZN39_INTERNAL_766b852b_4_k_cu_bbc990b6_29684cuda3std3__45__cpo4cendE)
_ZN39_INTERNAL_766b852b_4_k_cu_bbc990b6_29684cuda3std3__45__cpo4cendE:
	.zero		1
	.type		_ZN39_INTERNAL_766b852b_4_k_cu_bbc990b6_29684cuda3std6ranges3__45__cpo4swapE,@object
	.size		_ZN39_INTERNAL_766b852b_4_k_cu_bbc990b6_29684cuda3std6ranges3__45__cpo4swapE,(.L_8 - _ZN39_INTERNAL_766b852b_4_k_cu_bbc990b6_29684cuda3std6ranges3__45__cpo4swapE)
_ZN39_INTERNAL_766b852b_4_k_cu_bbc990b6_29684cuda3std6ranges3__45__cpo4swapE:
	.zero		1
.L_8:


//--------------------- .nv.constant0._ZN7cutlass13device_kernelINS_4gemm6kernel13GemmUniversalIN4cute5tupleIJiiiiEEENS1_10collective13CollectiveMmaINS1_34MainloopSm90TmaGmmaWarpSpecializedILi5ENS5_IJNS4_1CILi1EEESB_SB_EEENS1_35KernelTmaWarpSpecializedCooperativeEEENS5_IJNSA_ILi128EEESF_NSA_ILi64EEEEEENS_6half_tENS5_IJlSB_lEEESI_SJ_NS4_8TiledMMAINS4_8MMA_AtomIJNS4_4SM904GMMA26MMA_64x128x16_F32F16F16_SSILNSN_5MajorE0ELSP_0ELNSN_7ScaleInE1ELSQ_1EEEEEENS4_6LayoutINS5_IJNSA_ILi2EEESB_SB_EEENS5_IJSB_NSA_ILi0EEESW_EEEEENS5_IJNS4_10UnderscoreESZ_SZ_EEEEENS4_13SM90_TMA_LOADENS4_14ComposedLayoutINS4_7SwizzleILi3ELi4ELi3EEENS4_18smem_ptr_flag_bitsILi16EEENST_INS5_IJNSA_ILi8EEESG_EEENS5_IJSG_SB_EEEEEEEvNS4_8identityES12_S1C_vS1D_EENS_8epilogue10collective6detail29Sm90TmaWarpSpecializedAdapterINS1G_15DefaultEpilogueISI_SJ_SJ_NS1F_6thread17LinearCombinationISI_Li1EffLNS1K_9ScaleType4KindE0ELNS_15FloatRoundStyleE2ESI_EENS1_15EpilogueDefaultEEEEEvvEEEEvNT_6ParamsE --------------------------
	.section	.nv.constant0._ZN7cutlass13device_kernelINS_4gemm6kernel13GemmUniversalIN4cute5tupleIJiiiiEEENS1_10collective13CollectiveMmaINS1_34MainloopSm90TmaGmmaWarpSpecializedILi5ENS5_IJNS4_1CILi1EEESB_SB_EEENS1_35KernelTmaWarpSpecializedCooperativeEEENS5_IJNSA_ILi128EEESF_NSA_ILi64EEEEEENS_6half_tENS5_IJlSB_lEEESI_SJ_NS4_8TiledMMAINS4_8MMA_AtomIJNS4_4SM904GMMA26MMA_64x128x16_F32F16F16_SSILNSN_5MajorE0ELSP_0ELNSN_7ScaleInE1ELSQ_1EEEEEENS4_6LayoutINS5_IJNSA_ILi2EEESB_SB_EEENS5_IJSB_NSA_ILi0EEESW_EEEEENS5_IJNS4_10UnderscoreESZ_SZ_EEEEENS4_13SM90_TMA_LOADENS4_14ComposedLayoutINS4_7SwizzleILi3ELi4ELi3EEENS4_18smem_ptr_flag_bitsILi16EEENST_INS5_IJNSA_ILi8EEESG_EEENS5_IJSG_SB_EEEEEEEvNS4_8identityES12_S1C_vS1D_EENS_8epilogue10collective6detail29Sm90TmaWarpSpecializedAdapterINS1G_15DefaultEpilogueISI_SJ_SJ_NS1F_6thread17LinearCombinationISI_Li1EffLNS1K_9ScaleType4KindE0ELNS_15FloatRoundStyleE2ESI_EENS1_15EpilogueDefaultEEEEEvvEEEEvNT_6ParamsE,"a",@progbits
	.sectionflags	@""
	.align	4
.nv.constant0._ZN7cutlass13device_kernelINS_4gemm6kernel13GemmUniversalIN4cute5tupleIJiiiiEEENS1_10collective13CollectiveMmaINS1_34MainloopSm90TmaGmmaWarpSpecializedILi5ENS5_IJNS4_1CILi1EEESB_SB_EEENS1_35KernelTmaWarpSpecializedCooperativeEEENS5_IJNSA_ILi128EEESF_NSA_ILi64EEEEEENS_6half_tENS5_IJlSB_lEEESI_SJ_NS4_8TiledMMAINS4_8MMA_AtomIJNS4_4SM904GMMA26MMA_64x128x16_F32F16F16_SSILNSN_5MajorE0ELSP_0ELNSN_7ScaleInE1ELSQ_1EEEEEENS4_6LayoutINS5_IJNSA_ILi2EEESB_SB_EEENS5_IJSB_NSA_ILi0EEESW_EEEEENS5_IJNS4_10UnderscoreESZ_SZ_EEEEENS4_13SM90_TMA_LOADENS4_14ComposedLayoutINS4_7SwizzleILi3ELi4ELi3EEENS4_18smem_ptr_flag_bitsILi16EEENST_INS5_IJNSA_ILi8EEESG_EEENS5_IJSG_SB_EEEEEEEvNS4_8identityES12_S1C_vS1D_EENS_8epilogue10collective6detail29Sm90TmaWarpSpecializedAdapterINS1G_15DefaultEpilogueISI_SJ_SJ_NS1F_6thread17LinearCombinationISI_Li1EffLNS1K_9ScaleType4KindE0ELNS_15FloatRoundStyleE2ESI_EENS1_15EpilogueDefaultEEEEEvvEEEEvNT_6ParamsE:
	.zero		1664


//--------------------- SYMBOLS --------------------------

	.type		.nv.reservedSmem.offset0,@object
	.size		.nv.reservedSmem.offset0,0x4
	.type		__assertfail,@function
